	.target	sm_90a

	.elftype	@"ET_EXEC"


//--------------------- .note.nv.tkinfo           --------------------------
	.section	.note.nv.tkinfo,"",@"SHT_NOTE"
	.sectionflags	@"SHF_NOTE_NV_TKINFO"
	.tkinfo
        /*0018*/ 	.word	0x00000002
        /*0030*/ 	.string	""
        /*0030*/ 	.string	"ptxas"
        /*0030*/ 	.string	"Cuda compilation tools, release 13.0, V13.0.88"
        /*0030*/ 	.string	"Build cuda_13.0.r13.0/compiler.36424714_0"
        /*0030*/ 	.string	"-v  -suppress-debug-info  -lineinfo  -arch sm_90a "



//--------------------- .note.nv.cuinfo           --------------------------
	.section	.note.nv.cuinfo,"",@"SHT_NOTE"
	.sectionflags	@"SHF_NOTE_NV_CUINFO"
        /*0018*/ 	.short	0x0002
        /*001a*/ 	.short	0x005a
        /*001c*/ 	.short	0x0082
	.zero		2


//--------------------- .nv.info                  --------------------------
	.section	.nv.info,"",@"SHT_CUDA_INFO"
	.align	4


	//----- nvinfo : EIATTR_REGCOUNT
	.align		4
        /*0000*/ 	.byte	0x04, 0x2f
        /*0002*/ 	.short	(.L_1 - .L_0)
	.align		4
.L_0:
        /*0004*/ 	.word	index@(matmul_kernel)
        /*0008*/ 	.word	0x000000ff


	//----- nvinfo : EIATTR_FRAME_SIZE
	.align		4
.L_1:
        /*000c*/ 	.byte	0x04, 0x11
        /*000e*/ 	.short	(.L_3 - .L_2)
	.align		4
.L_2:
        /*0010*/ 	.word	index@(matmul_kernel)
        /*0014*/ 	.word	0x00000380


	//----- nvinfo : EIATTR_MIN_STACK_SIZE
	.align		4
.L_3:
        /*0018*/ 	.byte	0x04, 0x12
        /*001a*/ 	.short	(.L_5 - .L_4)
	.align		4
.L_4:
        /*001c*/ 	.word	index@(matmul_kernel)
        /*0020*/ 	.word	0x00000380
.L_5:


//--------------------- .nv.compat                --------------------------
	.section	.nv.compat,"",@"SHT_CUDA_COMPAT_INFO"
	.align	4
        /*0000*/ 	.byte	0x02, 0x09, 0x01, 0x00, 0x02, 0x02, 0x04, 0x00, 0x02, 0x05, 0x05, 0x00, 0x03, 0x07, 0x01, 0x01
        /*0010*/ 	.byte	0x02, 0x03, 0x00, 0x00, 0x02, 0x06, 0x01, 0x00, 0x04, 0x0b, 0x08, 0x00, 0x00, 0x00, 0x00, 0x00
        /*0020*/ 	.byte	0x00, 0x00, 0x00, 0x00


//--------------------- .nv.info.matmul_kernel    --------------------------
	.section	.nv.info.matmul_kernel,"",@"SHT_CUDA_INFO"
	.sectionflags	@""
	.align	4


	//----- nvinfo : EIATTR_CUDA_API_VERSION
	.align		4
        /*0000*/ 	.byte	0x04, 0x37
        /*0002*/ 	.short	(.L_7 - .L_6)
.L_6:
        /*0004*/ 	.word	0x00000082


	//----- nvinfo : EIATTR_KPARAM_INFO
	.align		4
.L_7:
        /*0008*/ 	.byte	0x04, 0x17
        /*000a*/ 	.short	(.L_9 - .L_8)
.L_8:
        /*000c*/ 	.word	0x00000000
        /*0010*/ 	.short	0x000d
        /*0012*/ 	.short	0x0048
        /*0014*/ 	.byte	0x00, 0xf4, 0x21, 0x00


	//----- nvinfo : EIATTR_KPARAM_INFO
	.align		4
.L_9:
        /*0018*/ 	.byte	0x04, 0x17
        /*001a*/ 	.short	(.L_11 - .L_10)
.L_10:
        /*001c*/ 	.word	0x00000000
        /*0020*/ 	.short	0x000c
        /*0022*/ 	.short	0x0040
        /*0024*/ 	.byte	0x00, 0xf4, 0x21, 0x00


	//----- nvinfo : EIATTR_KPARAM_INFO
	.align		4
.L_11:
        /*0028*/ 	.byte	0x04, 0x17
        /*002a*/ 	.short	(.L_13 - .L_12)
.L_12:
        /*002c*/ 	.word	0x00000000
        /*0030*/ 	.short	0x000b
        /*0032*/ 	.short	0x0038
        /*0034*/ 	.byte	0x00, 0xf0, 0x11, 0x00


	//----- nvinfo : EIATTR_KPARAM_INFO
	.align		4
.L_13:
        /*0038*/ 	.byte	0x04, 0x17
        /*003a*/ 	.short	(.L_15 - .L_14)
.L_14:
        /*003c*/ 	.word	0x00000000
        /*0040*/ 	.short	0x000a
        /*0042*/ 	.short	0x0034
        /*0044*/ 	.byte	0x00, 0xf0, 0x11, 0x00


	//----- nvinfo : EIATTR_KPARAM_INFO
	.align		4
.L_15:
        /*0048*/ 	.byte	0x04, 0x17
        /*004a*/ 	.short	(.L_17 - .L_16)
.L_16:
        /*004c*/ 	.word	0x00000000
        /*0050*/ 	.short	0x0009
        /*0052*/ 	.short	0x0030
        /*0054*/ 	.byte	0x00, 0xf0, 0x11, 0x00


	//----- nvinfo : EIATTR_KPARAM_INFO
	.align		4
.L_17:
        /*0058*/ 	.byte	0x04, 0x17
        /*005a*/ 	.short	(.L_19 - .L_18)
.L_18:
        /*005c*/ 	.word	0x00000000
        /*0060*/ 	.short	0x0008
        /*0062*/ 	.short	0x002c
        /*0064*/ 	.byte	0x00, 0xf0, 0x11, 0x00


	//----- nvinfo : EIATTR_KPARAM_INFO
	.align		4
.L_19:
        /*0068*/ 	.byte	0x04, 0x17
        /*006a*/ 	.short	(.L_21 - .L_20)
.L_20:
        /*006c*/ 	.word	0x00000000
        /*0070*/ 	.short	0x0007
        /*0072*/ 	.short	0x0028
        /*0074*/ 	.byte	0x00, 0xf0, 0x11, 0x00


	//----- nvinfo : EIATTR_KPARAM_INFO
	.align		4
.L_21:
        /*0078*/ 	.byte	0x04, 0x17
        /*007a*/ 	.short	(.L_23 - .L_22)
.L_22:
        /*007c*/ 	.word	0x00000000
        /*0080*/ 	.short	0x0006
        /*0082*/ 	.short	0x0024
        /*0084*/ 	.byte	0x00, 0xf0, 0x11, 0x00


	//----- nvinfo : EIATTR_KPARAM_INFO
	.align		4
.L_23:
        /*0088*/ 	.byte	0x04, 0x17
        /*008a*/ 	.short	(.L_25 - .L_24)
.L_24:
        /*008c*/ 	.word	0x00000000
        /*0090*/ 	.short	0x0005
        /*0092*/ 	.short	0x0020
        /*0094*/ 	.byte	0x00, 0xf0, 0x11, 0x00


	//----- nvinfo : EIATTR_KPARAM_INFO
	.align		4
.L_25:
        /*0098*/ 	.byte	0x04, 0x17
        /*009a*/ 	.short	(.L_27 - .L_26)
.L_26:
        /*009c*/ 	.word	0x00000000
        /*00a0*/ 	.short	0x0004
        /*00a2*/ 	.short	0x001c
        /*00a4*/ 	.byte	0x00, 0xf0, 0x11, 0x00


	//----- nvinfo : EIATTR_KPARAM_INFO
	.align		4
.L_27:
        /*00a8*/ 	.byte	0x04, 0x17
        /*00aa*/ 	.short	(.L_29 - .L_28)
.L_28:
        /*00ac*/ 	.word	0x00000000
        /*00b0*/ 	.short	0x0003
        /*00b2*/ 	.short	0x0018
        /*00b4*/ 	.byte	0x00, 0xf0, 0x11, 0x00


	//----- nvinfo : EIATTR_KPARAM_INFO
	.align		4
.L_29:
        /*00b8*/ 	.byte	0x04, 0x17
        /*00ba*/ 	.short	(.L_31 - .L_30)
.L_30:
        /*00bc*/ 	.word	0x00000000
        /*00c0*/ 	.short	0x0002
        /*00c2*/ 	.short	0x0010
        /*00c4*/ 	.byte	0x00, 0xf4, 0x21, 0x00


	//----- nvinfo : EIATTR_KPARAM_INFO
	.align		4
.L_31:
        /*00c8*/ 	.byte	0x04, 0x17
        /*00ca*/ 	.short	(.L_33 - .L_32)
.L_32:
        /*00cc*/ 	.word	0x00000000
        /*00d0*/ 	.short	0x0001
        /*00d2*/ 	.short	0x0008
        /*00d4*/ 	.byte	0x00, 0xf4, 0x21, 0x00


	//----- nvinfo : EIATTR_KPARAM_INFO
	.align		4
.L_33:
        /*00d8*/ 	.byte	0x04, 0x17
        /*00da*/ 	.short	(.L_35 - .L_34)
.L_34:
        /*00dc*/ 	.word	0x00000000
        /*00e0*/ 	.short	0x0000
        /*00e2*/ 	.short	0x0000
        /*00e4*/ 	.byte	0x00, 0xf4, 0x21, 0x00


	//----- nvinfo : EIATTR_SPARSE_MMA_MASK
	.align		4
.L_35:
        /*00e8*/ 	.byte	0x03, 0x50
        /*00ea*/ 	.short	0x0000


	//----- nvinfo : EIATTR_MAXREG_COUNT
	.align		4
        /*00ec*/ 	.byte	0x03, 0x1b
        /*00ee*/ 	.short	0x00ff


	//----- nvinfo : EIATTR_NUM_BARRIERS
	.align		4
        /*00f0*/ 	.byte	0x02, 0x4c
        /*00f2*/ 	.byte	0x01
	.zero		1


	//----- nvinfo : EIATTR_ANNOTATIONS
	.align		4
        /*00f4*/ 	.byte	0x04, 0x55
        /*00f6*/ 	.short	(.L_37 - .L_36)


	//   ....[0]....
.L_36:
        /*00f8*/ 	.word	0x00000001
        /*00fc*/ 	.byte	0xa0, 0x05, 0x00, 0x00, 0x01, 0x00, 0x00, 0x00, 0xb0, 0x05, 0x00, 0x00, 0x01, 0x00, 0x00, 0x00
        /* <DEDUP_REMOVED lines=409> */
        /*1a9c*/ 	.byte	0x90, 0xba, 0x00, 0x00, 0x01, 0x00, 0x00, 0x00, 0xc0, 0xba, 0x00, 0x00


	//----- nvinfo : EIATTR_MERCURY_ISA_VERSION
	.align		4
.L_37:
        /*1aa8*/ 	.byte	0x03, 0x5f
        /*1aaa*/ 	.short	0x0101


	//----- nvinfo : EIATTR_EXIT_INSTR_OFFSETS
	.align		4
        /*1aac*/ 	.byte	0x04, 0x1c
        /*1aae*/ 	.short	(.L_39 - .L_38)


	//   ....[0]....
.L_38:
        /*1ab0*/ 	.word	0x0000c9b0


	//   ....[1]....
        /*1ab4*/ 	.word	0x0000c9e0


	//----- nvinfo : EIATTR_REQNTID
	.align		4
.L_39:
        /*1ab8*/ 	.byte	0x04, 0x10
        /*1aba*/ 	.short	(.L_41 - .L_40)
.L_40:
        /*1abc*/ 	.word	0x00000100
        /*1ac0*/ 	.word	0x00000001
        /*1ac4*/ 	.word	0x00000001


	//----- nvinfo : EIATTR_CBANK_PARAM_SIZE
	.align		4
.L_41:
        /*1ac8*/ 	.byte	0x03, 0x19
        /*1aca*/ 	.short	0x0050


	//----- nvinfo : EIATTR_PARAM_CBANK
	.align		4
        /*1acc*/ 	.byte	0x04, 0x0a
        /*1ace*/ 	.short	(.L_43 - .L_42)
	.align		4
.L_42:
        /*1ad0*/ 	.word	index@(.nv.constant0.matmul_kernel)
        /*1ad4*/ 	.short	0x0210
        /*1ad6*/ 	.short	0x0050


	//----- nvinfo : EIATTR_SW_WAR
	.align		4
.L_43:
        /*1ad8*/ 	.byte	0x04, 0x36
        /*1ada*/ 	.short	(.L_45 - .L_44)
.L_44:
        /*1adc*/ 	.word	0x00000008
.L_45:


//--------------------- .nv.callgraph             --------------------------
	.section	.nv.callgraph,"",@"SHT_CUDA_CALLGRAPH"
	.align	4
	.sectionentsize	8
	.align		4
        /*0000*/ 	.word	0x00000000
	.align		4
        /*0004*/ 	.word	0xffffffff
	.align		4
        /*0008*/ 	.word	0x00000000
	.align		4
        /*000c*/ 	.word	0xfffffffe
	.align		4
        /*0010*/ 	.word	0x00000000
	.align		4
        /*0014*/ 	.word	0xfffffffd
	.align		4
        /*0018*/ 	.word	0x00000000
	.align		4
        /*001c*/ 	.word	0xfffffffc


//--------------------- .text.matmul_kernel       --------------------------
	.section	.text.matmul_kernel,"ax",@progbits
	.align	128
        .global         matmul_kernel
        .type           matmul_kernel,@function
        .size           matmul_kernel,(.L_x_3 - matmul_kernel)
        .other          matmul_kernel,@"STO_CUDA_ENTRY STV_DEFAULT"
matmul_kernel:
.text.matmul_kernel:
[----:B------:R-:W0:Y:S08]  /*0000*/  LDC R1, c[0x0][0x28] ;  /* 0x00000a00ff017b82 */ /* 0x000e300000000800 */
[----:B------:R-:W1:Y:S01]  /*0010*/  LDC.64 R20, c[0x0][0x228] ;  /* 0x00008a00ff147b82 */ /* 0x000e620000000a00 */
[----:B------:R-:W2:Y:S01]  /*0020*/  S2R R5, SR_CTAID.X ;  /* 0x0000000000057919 */ /* 0x000ea20000002500 */
[----:B0-----:R-:W-:Y:S01]  /*0030*/  VIADD R1, R1, 0xfffffc80 ;  /* 0xfffffc8001017836 */ /* 0x001fe20000000000 */
[----:B------:R-:W-:Y:S01]  /*0040*/  UMOV UR16, 0x400 ;  /* 0x0000040000107882 */ /* 0x000fe20000000000 */
[----:B------:R-:W-:Y:S01]  /*0050*/  ULDC.64 UR18, c[0x0][0x208] ;  /* 0x0000820000127ab9 */ /* 0x000fe20000000a00 */
[----:B------:R-:W0:Y:S01]  /*0060*/  S2R R56, SR_TID.X ;  /* 0x0000000000387919 */ /* 0x000e220000002100 */
[----:B------:R-:W-:-:S02]  /*0070*/  CS2R R24, SRZ ;  /* 0x0000000000187805 */ /* 0x000fc4000001ff00 */
[----:B------:R-:W-:Y:S01]  /*0080*/  CS2R R26, SRZ ;  /* 0x00000000001a7805 */ /* 0x000fe2000001ff00 */
[----:B------:R-:W3:Y:S01]  /*0090*/  LDC R244, c[0x0][0x230] ;  /* 0x00008c00fff47b82 */ /* 0x000ee20000000800 */
[----:B------:R-:W-:Y:S02]  /*00a0*/  CS2R R28, SRZ ;  /* 0x00000000001c7805 */ /* 0x000fe4000001ff00 */
[----:B------:R-:W-:Y:S02]  /*00b0*/  CS2R R30, SRZ ;  /* 0x00000000001e7805 */ /* 0x000fe4000001ff00 */
[----:B------:R-:W-:Y:S02]  /*00c0*/  CS2R R32, SRZ ;  /* 0x0000000000207805 */ /* 0x000fe4000001ff00 */
[----:B------:R-:W-:Y:S02]  /*00d0*/  CS2R R34, SRZ ;  /* 0x0000000000227805 */ /* 0x000fe4000001ff00 */
[----:B------:R-:W-:-:S02]  /*00e0*/  CS2R R36, SRZ ;  /* 0x0000000000247805 */ /* 0x000fc4000001ff00 */
[----:B------:R-:W-:Y:S01]  /*00f0*/  CS2R R38, SRZ ;  /* 0x0000000000267805 */ /* 0x000fe2000001ff00 */
[----:B------:R-:W4:Y:S01]  /*0100*/  S2UR UR4, SR_CgaCtaId ;  /* 0x00000000000479c3 */ /* 0x000f220000008800 */
[----:B-1----:R-:W-:-:S05]  /*0110*/  VIADD R0, R21, 0x1f ;  /* 0x0000001f15007836 */ /* 0x002fca0000000000 */
[----:B------:R-:W-:Y:S01]  /*0120*/  SHF.R.S32.HI R3, RZ, 0x1f, R0 ;  /* 0x0000001fff037819 */ /* 0x000fe20000011400 */
[----:B---3--:R-:W-:-:S03]  /*0130*/  VIADD R244, R244, 0x7f ;  /* 0x0000007ff4f47836 */ /* 0x008fc60000000000 */
[----:B------:R-:W-:Y:S02]  /*0140*/  LEA.HI R3, R3, R0, RZ, 0x5 ;  /* 0x0000000003037211 */ /* 0x000fe400078f28ff */
[----:B--2---:R-:W-:Y:S02]  /*0150*/  IABS R8, R5 ;  /* 0x0000000500087213 */ /* 0x004fe40000000000 */
[----:B------:R-:W-:Y:S01]  /*0160*/  SHF.R.S32.HI R3, RZ, 0x5, R3 ;  /* 0x00000005ff037819 */ /* 0x000fe20000011403 */
[----:B----4-:R-:W-:-:S04]  /*0170*/  ULEA UR16, UR4, UR16, 0x18 ;  /* 0x0000001004107291 */ /* 0x010fc8000f8ec03f */
[----:B------:R-:W-:-:S05]  /*0180*/  IMAD.SHL.U32 R4, R3, 0x8, RZ ;  /* 0x0000000803047824 */ /* 0x000fca00078e00ff */
[-C--:B------:R-:W-:Y:S02]  /*0190*/  IABS R7, R4.reuse ;  /* 0x0000000400077213 */ /* 0x080fe40000000000 */
[----:B------:R-:W-:Y:S02]  /*01a0*/  IABS R10, R4 ;  /* 0x00000004000a7213 */ /* 0x000fe40000000000 */
[----:B------:R-:W1:Y:S08]  /*01b0*/  I2F.RP R0, R7 ;  /* 0x0000000700007306 */ /* 0x000e700000209400 */
[----:B-1----:R-:W1:Y:S02]  /*01c0*/  MUFU.RCP R0, R0 ;  /* 0x0000000000007308 */ /* 0x002e640000001000 */
[----:B-1----:R-:W-:-:S02]  /*01d0*/  VIADD R2, R0, 0xffffffe ;  /* 0x0ffffffe00027836 */ /* 0x002fc40000000000 */
[----:B------:R-:W-:-:S04]  /*01e0*/  IMAD.MOV R0, RZ, RZ, -R10 ;  /* 0x000000ffff007224 */ /* 0x000fc800078e0a0a */
[----:B------:R1:W2:Y:S02]  /*01f0*/  F2I.FTZ.U32.TRUNC.NTZ R3, R2 ;  /* 0x0000000200037305 */ /* 0x0002a4000021f000 */
[----:B-1----:R-:W-:Y:S02]  /*0200*/  IMAD.MOV.U32 R2, RZ, RZ, RZ ;  /* 0x000000ffff027224 */ /* 0x002fe400078e00ff */
[----:B--2---:R-:W-:-:S04]  /*0210*/  IMAD.MOV R6, RZ, RZ, -R3 ;  /* 0x000000ffff067224 */ /* 0x004fc800078e0a03 */
[----:B------:R-:W-:Y:S02]  /*0220*/  IMAD R9, R6, R7, RZ ;  /* 0x0000000706097224 */ /* 0x000fe400078e02ff */
[----:B------:R-:W-:Y:S02]  /*0230*/  IMAD.MOV.U32 R6, RZ, RZ, R8 ;  /* 0x000000ffff067224 */ /* 0x000fe400078e0008 */
[----:B------:R-:W-:-:S06]  /*0240*/  IMAD.HI.U32 R3, R3, R9, R2 ;  /* 0x0000000903037227 */ /* 0x000fcc00078e0002 */
[----:B------:R-:W-:-:S04]  /*0250*/  IMAD.HI.U32 R3, R3, R6, RZ ;  /* 0x0000000603037227 */ /* 0x000fc800078e00ff */
[----:B------:R-:W-:-:S05]  /*0260*/  IMAD R0, R3, R0, R6 ;  /* 0x0000000003007224 */ /* 0x000fca00078e0206 */
[----:B------:R-:W-:-:S13]  /*0270*/  ISETP.GT.U32.AND P1, PT, R7, R0, PT ;  /* 0x000000000700720c */ /* 0x000fda0003f24070 */
[----:B------:R-:W-:Y:S02]  /*0280*/  @!P1 IMAD.IADD R0, R0, 0x1, -R7 ;  /* 0x0000000100009824 */ /* 0x000fe400078e0a07 */
[----:B------:R-:W-:Y:S01]  /*0290*/  @!P1 VIADD R3, R3, 0x1 ;  /* 0x0000000103039836 */ /* 0x000fe20000000000 */
[----:B------:R-:W-:Y:S02]  /*02a0*/  ISETP.NE.AND P1, PT, R4, RZ, PT ;  /* 0x000000ff0400720c */ /* 0x000fe40003f25270 */
[----:B------:R-:W-:Y:S02]  /*02b0*/  ISETP.GE.U32.AND P0, PT, R0, R7, PT ;  /* 0x000000070000720c */ /* 0x000fe40003f06070 */
[----:B------:R-:W-:-:S04]  /*02c0*/  LOP3.LUT R0, R5, R4, RZ, 0x3c, !PT ;  /* 0x0000000405007212 */ /* 0x000fc800078e3cff */
[----:B------:R-:W-:Y:S01]  /*02d0*/  ISETP.GE.AND P2, PT, R0, RZ, PT ;  /* 0x000000ff0000720c */ /* 0x000fe20003f46270 */
[----:B------:R-:W-:-:S06]  /*02e0*/  VIADD R0, R20, 0xff ;  /* 0x000000ff14007836 */ /* 0x000fcc0000000000 */
[----:B------:R-:W-:-:S04]  /*02f0*/  @P0 VIADD R3, R3, 0x1 ;  /* 0x0000000103030836 */ /* 0x000fc80000000000 */
[----:B------:R-:W-:Y:S01]  /*0300*/  IMAD.MOV.U32 R2, RZ, RZ, R3 ;  /* 0x000000ffff027224 */ /* 0x000fe200078e0003 */
[----:B------:R-:W-:-:S03]  /*0310*/  SHF.R.S32.HI R3, RZ, 0x1f, R0 ;  /* 0x0000001fff037819 */ /* 0x000fc60000011400 */
[----:B------:R-:W-:Y:S01]  /*0320*/  @!P2 IMAD.MOV R2, RZ, RZ, -R2 ;  /* 0x000000ffff02a224 */ /* 0x000fe200078e0a02 */
[----:B------:R-:W-:Y:S02]  /*0330*/  @!P1 LOP3.LUT R2, RZ, R4, RZ, 0x33, !PT ;  /* 0x00000004ff029212 */ /* 0x000fe400078e33ff */
[----:B------:R-:W-:-:S03]  /*0340*/  LEA.HI R3, R3, R0, RZ, 0x8 ;  /* 0x0000000003037211 */ /* 0x000fc600078f40ff */
[----:B------:R-:W-:Y:S02]  /*0350*/  IMAD.SHL.U32 R6, R2, 0x8, RZ ;  /* 0x0000000802067824 */ /* 0x000fe400078e00ff */
[----:B------:R-:W-:-:S03]  /*0360*/  IMAD.MOV R2, RZ, RZ, -R2 ;  /* 0x000000ffff027224 */ /* 0x000fc600078e0a02 */
[----:B------:R-:W-:Y:S01]  /*0370*/  LEA.HI.SX32 R3, R3, -R6, 0x18 ;  /* 0x8000000603037211 */ /* 0x000fe200078fc2ff */
[----:B------:R-:W-:-:S03]  /*0380*/  IMAD R4, R4, R2, R5 ;  /* 0x0000000204047224 */ /* 0x000fc600078e0205 */
[----:B------:R-:W-:Y:S02]  /*0390*/  VIMNMX R11, R3, 0x8, PT ;  /* 0x00000008030b7848 */ /* 0x000fe40003fe0100 */
[----:B------:R-:W-:Y:S02]  /*03a0*/  IABS R9, R4 ;  /* 0x0000000400097213 */ /* 0x000fe40000000000 */
[----:B------:R-:W-:-:S04]  /*03b0*/  IABS R7, R11 ;  /* 0x0000000b00077213 */ /* 0x000fc80000000000 */
[----:B------:R-:W1:Y:S08]  /*03c0*/  I2F.RP R0, R7 ;  /* 0x0000000700007306 */ /* 0x000e700000209400 */
[----:B-1----:R-:W1:Y:S02]  /*03d0*/  MUFU.RCP R0, R0 ;  /* 0x0000000000007308 */ /* 0x002e640000001000 */
[----:B-1----:R-:W-:-:S06]  /*03e0*/  VIADD R3, R0, 0xffffffe ;  /* 0x0ffffffe00037836 */ /* 0x002fcc0000000000 */
[----:B------:R-:W1:Y:S02]  /*03f0*/  F2I.FTZ.U32.TRUNC.NTZ R3, R3 ;  /* 0x0000000300037305 */ /* 0x000e64000021f000 */
[----:B-1----:R-:W-:-:S04]  /*0400*/  IMAD.MOV R8, RZ, RZ, -R3 ;  /* 0x000000ffff087224 */ /* 0x002fc800078e0a03 */
[----:B------:R-:W-:Y:S01]  /*0410*/  IMAD.MOV.U32 R2, RZ, RZ, R8 ;  /* 0x000000ffff027224 */ /* 0x000fe200078e0008 */
[----:B------:R-:W-:-:S03]  /*0420*/  IABS R8, R11 ;  /* 0x0000000b00087213 */ /* 0x000fc60000000000 */
[----:B------:R-:W-:Y:S02]  /*0430*/  IMAD R5, R2, R7, RZ ;  /* 0x0000000702057224 */ /* 0x000fe400078e02ff */
[----:B------:R-:W-:Y:S02]  /*0440*/  IMAD.MOV.U32 R2, RZ, RZ, RZ ;  /* 0x000000ffff027224 */ /* 0x000fe400078e00ff */
[----:B------:R-:W-:Y:S02]  /*0450*/  IMAD.MOV R0, RZ, RZ, -R8 ;  /* 0x000000ffff007224 */ /* 0x000fe400078e0a08 */
[----:B------:R-:W-:Y:S01]  /*0460*/  IMAD.HI.U32 R2, R3, R5, R2 ;  /* 0x0000000503027227 */ /* 0x000fe200078e0002 */
[----:B0-----:R-:W-:-:S05]  /*0470*/  LOP3.LUT R3, R56, 0xff, RZ, 0xc0, !PT ;  /* 0x000000ff38037812 */ /* 0x001fca00078ec0ff */
        /* <DEDUP_REMOVED lines=8> */
[----:B------:R-:W-:-:S07]  /*0500*/  ISETP.GE.AND P2, PT, R0, RZ, PT ;  /* 0x000000ff0000720c */ /* 0x000fce0003f46270 */
[----:B------:R-:W-:Y:S01]  /*0510*/  @P0 VIADD R2, R2, 0x1 ;  /* 0x0000000102020836 */ /* 0x000fe20000000000 */
[----:B------:R-:W-:-:S05]  /*0520*/  ISETP.GE.AND P0, PT, R244, 0x80, PT ;  /* 0x00000080f400780c */ /* 0x000fca0003f06270 */
[----:B------:R-:W-:Y:S01]  /*0530*/  @!P2 IMAD.MOV R2, RZ, RZ, -R2 ;  /* 0x000000ffff02a224 */ /* 0x000fe200078e0a02 */
[----:B------:R-:W-:-:S05]  /*0540*/  @!P1 LOP3.LUT R2, RZ, R11, RZ, 0x33, !PT ;  /* 0x0000000bff029212 */ /* 0x000fca00078e33ff */
[----:B------:R-:W-:Y:S02]  /*0550*/  IMAD.MOV R0, RZ, RZ, -R2 ;  /* 0x000000ffff007224 */ /* 0x000fe400078e0a02 */
[----:B------:R-:W-:Y:S02]  /*0560*/  IMAD.SHL.U32 R12, R2, 0x20, RZ ;  /* 0x00000020020c7824 */ /* 0x000fe400078e00ff */
[----:B------:R-:W-:-:S04]  /*0570*/  IMAD R0, R11, R0, R4 ;  /* 0x000000000b007224 */ /* 0x000fc800078e0204 */
[----:B------:R-:W-:-:S04]  /*0580*/  IMAD.IADD R0, R6, 0x1, R0 ;  /* 0x0000000106007824 */ /* 0x000fc800078e0200 */
[----:B------:R-:W-:-:S05]  /*0590*/  IMAD R13, R0, 0x100, R3 ;  /* 0x00000100000d7824 */ /* 0x000fca00078e0203 */
[----:B------:R0:W-:Y:S04]  /*05a0*/  STL [R1+0x324], R13 ;  /* 0x0003240d01007387 */ /* 0x0001e80000100800 */
[----:B------:R0:W-:Y:S01]  /*05b0*/  STL [R1+0x31c], R12 ;  /* 0x00031c0c01007387 */ /* 0x0001e20000100800 */
[----:B------:R-:W-:Y:S05]  /*05c0*/  @!P0 BRA `(.L_x_0) ;  /* 0x000000b400308947 */ /* 0x000fea0003800000 */
[----:B------:R-:W-:Y:S01]  /*05d0*/  IABS R7, R20 ;  /* 0x0000001400077213 */ /* 0x000fe20000000000 */
[----:B------:R-:W-:Y:S01]  /*05e0*/  ULDC UR17, c[0x0][0x23c] ;  /* 0x00008f0000117ab9 */ /* 0x000fe20000000800 */
[----:B------:R-:W-:Y:S01]  /*05f0*/  IABS R25, R21 ;  /* 0x0000001500197213 */ /* 0x000fe20000000000 */
[----:B------:R-:W-:Y:S01]  /*0600*/  ULDC.64 UR4, c[0x0][0x218] ;  /* 0x0000860000047ab9 */ /* 0x000fe20000000a00 */
[----:B------:R-:W1:Y:S01]  /*0610*/  I2F.RP R0, R7 ;  /* 0x0000000700007306 */ /* 0x000e620000209400 */
[----:B------:R-:W-:Y:S01]  /*0620*/  SHF.R.U32.HI R8, RZ, 0x7, R56 ;  /* 0x00000007ff087819 */ /* 0x000fe20000011638 */
[----:B------:R-:W-:Y:S01]  /*0630*/  ULDC.64 UR6, c[0x0][0x210] ;  /* 0x0000840000067ab9 */ /* 0x000fe20000000a00 */
[----:B------:R-:W-:Y:S01]  /*0640*/  ISETP.GE.AND P4, PT, R13, RZ, PT ;  /* 0x000000ff0d00720c */ /* 0x000fe20003f86270 */
[----:B------:R-:W-:Y:S01]  /*0650*/  IMAD.MOV.U32 R67, RZ, RZ, RZ ;  /* 0x000000ffff437224 */ /* 0x000fe200078e00ff */
[----:B------:R-:W-:Y:S02]  /*0660*/  ISETP.NE.AND P1, PT, R20, RZ, PT ;  /* 0x000000ff1400720c */ /* 0x000fe40003f25270 */
[----:B------:R-:W-:-:S02]  /*0670*/  CS2R R40, SRZ ;  /* 0x0000000000287805 */ /* 0x000fc4000001ff00 */
[----:B------:R-:W-:Y:S01]  /*0680*/  CS2R R42, SRZ ;  /* 0x00000000002a7805 */ /* 0x000fe2000001ff00 */
[----:B------:R-:W2:Y:S01]  /*0690*/  I2F.RP R6, R25 ;  /* 0x0000001900067306 */ /* 0x000ea20000209400 */
[----:B------:R-:W-:Y:S02]  /*06a0*/  CS2R R44, SRZ ;  /* 0x00000000002c7805 */ /* 0x000fe4000001ff00 */
[----:B------:R-:W-:Y:S02]  /*06b0*/  CS2R R46, SRZ ;  /* 0x00000000002e7805 */ /* 0x000fe4000001ff00 */
[----:B------:R-:W-:Y:S02]  /*06c0*/  CS2R R48, SRZ ;  /* 0x0000000000307805 */ /* 0x000fe4000001ff00 */
[----:B------:R-:W-:Y:S02]  /*06d0*/  CS2R R50, SRZ ;  /* 0x0000000000327805 */ /* 0x000fe4000001ff00 */
[----:B------:R-:W-:-:S02]  /*06e0*/  CS2R R52, SRZ ;  /* 0x0000000000347805 */ /* 0x000fc4000001ff00 */
[----:B------:R-:W-:Y:S01]  /*06f0*/  CS2R R54, SRZ ;  /* 0x0000000000367805 */ /* 0x000fe2000001ff00 */
[----:B-1----:R-:W1:Y:S08]  /*0700*/  MUFU.RCP R0, R0 ;  /* 0x0000000000007308 */ /* 0x002e700000001000 */
[----:B--2---:R-:W2:Y:S01]  /*0710*/  MUFU.RCP R6, R6 ;  /* 0x0000000600067308 */ /* 0x004ea20000001000 */
[----:B-1----:R-:W-:Y:S01]  /*0720*/  VIADD R2, R0, 0xffffffe ;  /* 0x0ffffffe00027836 */ /* 0x002fe20000000000 */
[----:B------:R-:W-:-:S06]  /*0730*/  SGXT.U32 R0, R8, 0x1 ;  /* 0x000000010800781a */ /* 0x000fcc0000000000 */
[----:B------:R1:W3:Y:S01]  /*0740*/  F2I.FTZ.U32.TRUNC.NTZ R3, R2 ;  /* 0x0000000200037305 */ /* 0x0002e2000021f000 */
[----:B------:R-:W-:Y:S02]  /*0750*/  LOP3.LUT R23, R12, R0, RZ, 0xfc, !PT ;  /* 0x000000000c177212 */ /* 0x000fe400078efcff */
[----:B0-----:R-:W-:Y:S01]  /*0760*/  SHF.R.U32.HI R12, RZ, 0x5, R56 ;  /* 0x00000005ff0c7819 */ /* 0x001fe20000011638 */
[----:B--2---:R-:W-:Y:S01]  /*0770*/  VIADD R4, R6, 0xffffffe ;  /* 0x0ffffffe06047836 */ /* 0x004fe20000000000 */
[----:B------:R-:W-:Y:S02]  /*0780*/  LOP3.LUT R11, R23, 0x1a, RZ, 0xfc, !PT ;  /* 0x0000001a170b7812 */ /* 0x000fe400078efcff */
[----:B------:R-:W-:Y:S01]  /*0790*/  R2UR UR40, R12 ;  /* 0x000000000c2872ca */ /* 0x000fe200000e0000 */
[----:B------:R0:W2:Y:S01]  /*07a0*/  F2I.FTZ.U32.TRUNC.NTZ R5, R4 ;  /* 0x0000000400057305 */ /* 0x0000a2000021f000 */
[----:B-1----:R-:W-:Y:S01]  /*07b0*/  IMAD.MOV.U32 R2, RZ, RZ, RZ ;  /* 0x000000ffff027224 */ /* 0x002fe200078e00ff */
[----:B------:R-:W-:-:S02]  /*07c0*/  IABS R8, R11 ;  /* 0x0000000b00087213 */ /* 0x000fc40000000000 */
[C---:B------:R-:W-:Y:S02]  /*07d0*/  LOP3.LUT R26, R23.reuse, 0xe, RZ, 0xfc, !PT ;  /* 0x0000000e171a7812 */ /* 0x040fe400078efcff */
[C---:B------:R-:W-:Y:S01]  /*07e0*/  LOP3.LUT R27, R23.reuse, 0xc, RZ, 0xfc, !PT ;  /* 0x0000000c171b7812 */ /* 0x040fe200078efcff */
[----:B---3--:R-:W-:Y:S01]  /*07f0*/  IMAD.MOV R10, RZ, RZ, -R3 ;  /* 0x000000ffff0a7224 */ /* 0x008fe200078e0a03 */
[----:B------:R-:W-:Y:S01]  /*0800*/  IABS R15, R26 ;  /* 0x0000001a000f7213 */ /* 0x000fe20000000000 */
[----:B0-----:R-:W-:Y:S01]  /*0810*/  IMAD.MOV.U32 R4, RZ, RZ, RZ ;  /* 0x000000ffff047224 */ /* 0x001fe200078e00ff */
[----:B------:R-:W-:Y:S01]  /*0820*/  IABS R17, R27 ;  /* 0x0000001b00117213 */ /* 0x000fe20000000000 */
[----:B------:R-:W-:Y:S01]  /*0830*/  IMAD R9, R10, R7, RZ ;  /* 0x000000070a097224 */ /* 0x000fe200078e02ff */
[----:B------:R-:W-:Y:S02]  /*0840*/  IABS R10, R13 ;  /* 0x0000000d000a7213 */ /* 0x000fe40000000000 */
[C---:B------:R-:W-:Y:S01]  /*0850*/  LOP3.LUT R13, R23.reuse, 0x12, RZ, 0xfc, !PT ;  /* 0x00000012170d7812 */ /* 0x040fe200078efcff */
[----:B--2---:R-:W-:Y:S01]  /*0860*/  IMAD.MOV R6, RZ, RZ, -R5 ;  /* 0x000000ffff067224 */ /* 0x004fe200078e0a05 */
[----:B------:R-:W-:Y:S01]  /*0870*/  LOP3.LUT R28, R23, 0xa, RZ, 0xfc, !PT ;  /* 0x0000000a171c7812 */ /* 0x000fe200078efcff */
[----:B------:R-:W-:Y:S01]  /*0880*/  IMAD.HI.U32 R3, R3, R9, R2 ;  /* 0x0000000903037227 */ /* 0x000fe200078e0002 */
[----:B------:R-:W-:-:S02]  /*0890*/  IABS R12, R13 ;  /* 0x0000000d000c7213 */ /* 0x000fc40000000000 */
[----:B------:R-:W-:Y:S01]  /*08a0*/  IABS R19, R28 ;  /* 0x0000001c00137213 */ /* 0x000fe20000000000 */
[----:B------:R-:W-:Y:S01]  /*08b0*/  IMAD.MOV.U32 R2, RZ, RZ, R10 ;  /* 0x000000ffff027224 */ /* 0x000fe200078e000a */
[C---:B------:R-:W-:Y:S01]  /*08c0*/  LOP3.LUT R10, R23.reuse, 0x1e, RZ, 0xfc, !PT ;  /* 0x0000001e170a7812 */ /* 0x040fe200078efcff */
[----:B------:R-:W-:Y:S01]  /*08d0*/  IMAD.MOV.U32 R0, RZ, RZ, R6 ;  /* 0x000000ffff007224 */ /* 0x000fe200078e0006 */
[----:B------:R-:W-:Y:S01]  /*08e0*/  LOP3.LUT R29, R23, 0x8, RZ, 0xfc, !PT ;  /* 0x00000008171d7812 */ /* 0x000fe200078efcff */
[----:B------:R-:W-:Y:S01]  /*08f0*/  IMAD.HI.U32 R3, R3, R2, RZ ;  /* 0x0000000203037227 */ /* 0x000fe200078e00ff */
[----:B------:R-:W-:Y:S02]  /*0900*/  ISETP.GE.AND P5, PT, R10, RZ, PT ;  /* 0x000000ff0a00720c */ /* 0x000fe40003fa6270 */
[----:B------:R-:W-:Y:S01]  /*0910*/  IABS R22, R29 ;  /* 0x0000001d00167213 */ /* 0x000fe20000000000 */
[----:B------:R-:W-:Y:S01]  /*0920*/  IMAD R9, R0, R25, RZ ;  /* 0x0000001900097224 */ /* 0x000fe200078e02ff */
[----:B------:R-:W-:Y:S01]  /*0930*/  IABS R0, R10 ;  /* 0x0000000a00007213 */ /* 0x000fe20000000000 */
[----:B------:R-:W-:Y:S01]  /*0940*/  IMAD.MOV R3, RZ, RZ, -R3 ;  /* 0x000000ffff037224 */ /* 0x000fe200078e0a03 */
[----:B------:R-:W-:Y:S01]  /*0950*/  LOP3.LUT R30, R23, 0x6, RZ, 0xfc, !PT ;  /* 0x00000006171e7812 */ /* 0x000fe200078efcff */
[----:B------:R-:W-:Y:S01]  /*0960*/  IMAD.HI.U32 R4, R5, R9, R4 ;  /* 0x0000000905047227 */ /* 0x000fe200078e0004 */
[----:B------:R-:W-:-:S02]  /*0970*/  LOP3.LUT R9, R23, 0x1c, RZ, 0xfc, !PT ;  /* 0x0000001c17097812 */ /* 0x000fc400078efcff */
[----:B------:R-:W-:Y:S01]  /*0980*/  LOP3.LUT R31, R23, 0x4, RZ, 0xfc, !PT ;  /* 0x00000004171f7812 */ /* 0x000fe200078efcff */
[----:B------:R-:W-:Y:S01]  /*0990*/  IMAD.MOV.U32 R5, RZ, RZ, R0 ;  /* 0x000000ffff057224 */ /* 0x000fe200078e0000 */
[----:B------:R-:W-:Y:S01]  /*09a0*/  IABS R6, R9 ;  /* 0x0000000900067213 */ /* 0x000fe20000000000 */
[----:B------:R-:W-:Y:S02]  /*09b0*/  IMAD R0, R7, R3, R2 ;  /* 0x0000000307007224 */ /* 0x000fe400078e0202 */
[----:B------:R-:W-:-:S03]  /*09c0*/  IMAD.HI.U32 R2, R4, R5, RZ ;  /* 0x0000000504027227 */ /* 0x000fc600078e00ff */
[----:B------:R-:W-:Y:S01]  /*09d0*/  ISETP.GT.U32.AND P0, PT, R7, R0, PT ;  /* 0x000000000700720c */ /* 0x000fe20003f04070 */
[----:B------:R-:W-:Y:S02]  /*09e0*/  IMAD.MOV R2, RZ, RZ, -R2 ;  /* 0x000000ffff027224 */ /* 0x000fe400078e0a02 */
[----:B------:R-:W-:-:S04]  /*09f0*/  IMAD.HI.U32 R3, R4, R6, RZ ;  /* 0x0000000604037227 */ /* 0x000fc800078e00ff */
[C---:B------:R-:W-:Y:S02]  /*0a00*/  IMAD R2, R25.reuse, R2, R5 ;  /* 0x0000000219027224 */ /* 0x040fe400078e0205 */
[----:B------:R-:W-:Y:S01]  /*0a10*/  IMAD.MOV R5, RZ, RZ, -R3 ;  /* 0x000000ffff057224 */ /* 0x000fe200078e0a03 */
[----:B------:R-:W-:Y:S02]  /*0a20*/  SHF.R.S32.HI R3, RZ, 0x1f, R244 ;  /* 0x0000001fff037819 */ /* 0x000fe400000114f4 */
[----:B------:R-:W-:Y:S01]  /*0a30*/  ISETP.GT.U32.AND P6, PT, R25, R2, PT ;  /* 0x000000021900720c */ /* 0x000fe20003fc4070 */
[----:B------:R-:W-:Y:S01]  /*0a40*/  @!P0 IMAD.IADD R0, R0, 0x1, -R7 ;  /* 0x0000000100008824 */ /* 0x000fe200078e0a07 */
[----:B------:R-:W-:Y:S01]  /*0a50*/  LEA.HI R244, R3, R244, RZ, 0x7 ;  /* 0x000000f403f47211 */ /* 0x000fe200078f38ff */
[----:B------:R-:W-:Y:S01]  /*0a60*/  IMAD.HI.U32 R3, R4, R8, RZ ;  /* 0x0000000804037227 */ /* 0x000fe200078e00ff */
[----:B------:R-:W-:Y:S02]  /*0a70*/  ISETP.GE.AND P0, PT, R9, RZ, PT ;  /* 0x000000ff0900720c */ /* 0x000fe40003f06270 */
[----:B------:R-:W-:Y:S01]  /*0a80*/  ISETP.GT.U32.AND P2, PT, R7, R0, PT ;  /* 0x000000000700720c */ /* 0x000fe20003f44070 */
[----:B------:R-:W-:Y:S01]  /*0a90*/  IMAD.MOV R3, RZ, RZ, -R3 ;  /* 0x000000ffff037224 */ /* 0x000fe200078e0a03 */
[----:B------:R-:W-:Y:S01]  /*0aa0*/  SHF.R.S32.HI R244, RZ, 0x7, R244 ;  /* 0x00000007fff47819 */ /* 0x000fe200000114f4 */
[----:B------:R-:W-:Y:S01]  /*0ab0*/  IMAD R6, R25, R5, R6 ;  /* 0x0000000519067224 */ /* 0x000fe200078e0206 */
[----:B------:R-:W-:Y:S01]  /*0ac0*/  LOP3.LUT R5, R23, 0x16, RZ, 0xfc, !PT ;  /* 0x0000001617057812 */ /* 0x000fe200078efcff */
[----:B------:R-:W-:-:S02]  /*0ad0*/  IMAD R8, R25, R3, R8 ;  /* 0x0000000319087224 */ /* 0x000fc400078e0208 */
[----:B------:R-:W-:Y:S01]  /*0ae0*/  @!P6 IMAD.IADD R2, R2, 0x1, -R25 ;  /* 0x000000010202e824 */ /* 0x000fe200078e0a19 */
[C---:B------:R-:W-:Y:S01]  /*0af0*/  ISETP.GT.U32.AND P3, PT, R25.reuse, R6, PT ;  /* 0x000000061900720c */ /* 0x040fe20003f64070 */
[----:B------:R-:W-:Y:S01]  /*0b00*/  STL [R1+0x320], R244 ;  /* 0x000320f401007387 */ /* 0x000fe20000100800 */
[----:B------:R-:W-:Y:S02]  /*0b10*/  IABS R10, R5 ;  /* 0x00000005000a7213 */ /* 0x000fe40000000000 */
[----:B------:R-:W-:Y:S01]  /*0b20*/  ISETP.GT.U32.AND P6, PT, R25, R2, PT ;  /* 0x000000021900720c */ /* 0x000fe20003fc4070 */
[----:B------:R-:W-:Y:S01]  /*0b30*/  @!P2 IMAD.IADD R0, R0, 0x1, -R7 ;  /* 0x000000010000a824 */ /* 0x000fe200078e0a07 */
[----:B------:R-:W-:Y:S02]  /*0b40*/  LOP3.LUT R7, R23, 0x14, RZ, 0xfc, !PT ;  /* 0x0000001417077812 */ /* 0x000fe400078efcff */
[----:B------:R-:W-:Y:S01]  /*0b50*/  ISETP.GE.AND P2, PT, R11, RZ, PT ;  /* 0x000000ff0b00720c */ /* 0x000fe20003f46270 */
[----:B------:R-:W-:Y:S01]  /*0b60*/  IMAD.MOV.U32 R3, RZ, RZ, R0 ;  /* 0x000000ffff037224 */ /* 0x000fe200078e0000 */
[----:B------:R-:W-:-:S02]  /*0b70*/  LOP3.LUT R0, R23, 0x18, RZ, 0xfc, !PT ;  /* 0x0000001817007812 */ /* 0x000fc400078efcff */
[----:B------:R-:W-:Y:S01]  /*0b80*/  IABS R11, R7 ;  /* 0x00000007000b7213 */ /* 0x000fe20000000000 */
[----:B------:R-:W-:Y:S01]  /*0b90*/  @!P4 IMAD.MOV R3, RZ, RZ, -R3 ;  /* 0x000000ffff03c224 */ /* 0x000fe200078e0a03 */
[----:B------:R-:W-:Y:S01]  /*0ba0*/  @!P1 LOP3.LUT R3, RZ, R20, RZ, 0x33, !PT ;  /* 0x00000014ff039212 */ /* 0x000fe200078e33ff */
[--C-:B------:R-:W-:Y:S01]  /*0bb0*/  @!P3 IMAD.IADD R6, R6, 0x1, -R25.reuse ;  /* 0x000000010606b824 */ /* 0x100fe200078e0a19 */
[----:B------:R-:W-:Y:S01]  /*0bc0*/  ISETP.GT.U32.AND P1, PT, R25, R8, PT ;  /* 0x000000081900720c */ /* 0x000fe20003f24070 */
[----:B------:R-:W-:Y:S01]  /*0bd0*/  @!P6 IMAD.IADD R2, R2, 0x1, -R25 ;  /* 0x000000010202e824 */ /* 0x000fe200078e0a19 */
[----:B------:R-:W-:Y:S02]  /*0be0*/  IABS R9, R0 ;  /* 0x0000000000097213 */ /* 0x000fe40000000000 */
[----:B------:R-:W-:Y:S01]  /*0bf0*/  ISETP.GE.AND P6, PT, R5, RZ, PT ;  /* 0x000000ff0500720c */ /* 0x000fe20003fc6270 */
[----:B------:R-:W-:Y:S01]  /*0c00*/  IMAD.HI.U32 R5, R4, R10, RZ ;  /* 0x0000000a04057227 */ /* 0x000fe200078e00ff */
[----:B------:R-:W-:-:S02]  /*0c10*/  ISETP.GE.AND P3, PT, R0, RZ, PT ;  /* 0x000000ff0000720c */ /* 0x000fc40003f66270 */
[----:B------:R-:W-:Y:S01]  /*0c20*/  ISETP.GT.U32.AND P4, PT, R25, R6, PT ;  /* 0x000000061900720c */ /* 0x000fe20003f84070 */
[----:B------:R-:W-:-:S04]  /*0c30*/  IMAD.HI.U32 R0, R4, R9, RZ ;  /* 0x0000000904007227 */ /* 0x000fc800078e00ff */
[----:B------:R-:W-:Y:S02]  /*0c40*/  @!P1 IMAD.IADD R8, R8, 0x1, -R25 ;  /* 0x0000000108089824 */ /* 0x000fe400078e0a19 */
[----:B------:R-:W-:Y:S02]  /*0c50*/  IMAD.MOV R5, RZ, RZ, -R5 ;  /* 0x000000ffff057224 */ /* 0x000fe400078e0a05 */
[----:B------:R-:W-:Y:S01]  /*0c60*/  IMAD.MOV R0, RZ, RZ, -R0 ;  /* 0x000000ffff007224 */ /* 0x000fe200078e0a00 */
[C---:B------:R-:W-:Y:S01]  /*0c70*/  ISETP.GT.U32.AND P1, PT, R25.reuse, R8, PT ;  /* 0x000000081900720c */ /* 0x040fe20003f24070 */
[C---:B------:R-:W-:Y:S02]  /*0c80*/  IMAD R10, R25.reuse, R5, R10 ;  /* 0x00000005190a7224 */ /* 0x040fe400078e020a */
[----:B------:R-:W-:Y:S02]  /*0c90*/  IMAD R0, R25, R0, R9 ;  /* 0x0000000019007224 */ /* 0x000fe400078e0209 */
[----:B------:R-:W-:-:S02]  /*0ca0*/  IMAD.MOV.U32 R5, RZ, RZ, R2 ;  /* 0x000000ffff057224 */ /* 0x000fc400078e0002 */
[----:B------:R-:W-:Y:S01]  /*0cb0*/  @!P4 IMAD.IADD R6, R6, 0x1, -R25 ;  /* 0x000000010606c824 */ /* 0x000fe200078e0a19 */
[----:B------:R-:W-:Y:S01]  /*0cc0*/  ISETP.GE.AND P4, PT, R7, RZ, PT ;  /* 0x000000ff0700720c */ /* 0x000fe20003f86270 */
[----:B------:R-:W-:Y:S01]  /*0cd0*/  @!P5 IMAD.MOV R5, RZ, RZ, -R5 ;  /* 0x000000ffff05d224 */ /* 0x000fe200078e0a05 */
[----:B------:R-:W-:Y:S01]  /*0ce0*/  ISETP.GT.U32.AND P5, PT, R25, R0, PT ;  /* 0x000000001900720c */ /* 0x000fe20003fa4070 */
[----:B------:R-:W-:-:S04]  /*0cf0*/  IMAD.HI.U32 R9, R4, R12, RZ ;  /* 0x0000000c04097227 */ /* 0x000fc800078e00ff */
[----:B------:R-:W-:Y:S01]  /*0d00*/  @!P1 IMAD.IADD R8, R8, 0x1, -R25 ;  /* 0x0000000108089824 */ /* 0x000fe200078e0a19 */
[----:B------:R-:W-:Y:S01]  /*0d10*/  ISETP.GT.U32.AND P1, PT, R25, R10, PT ;  /* 0x0000000a1900720c */ /* 0x000fe20003f24070 */
[----:B------:R-:W-:-:S04]  /*0d20*/  IMAD.HI.U32 R7, R4, R11, RZ ;  /* 0x0000000b04077227 */ /* 0x000fc800078e00ff */
[----:B------:R-:W-:Y:S02]  /*0d30*/  IMAD.MOV R9, RZ, RZ, -R9 ;  /* 0x000000ffff097224 */ /* 0x000fe400078e0a09 */
[----:B------:R-:W-:Y:S02]  /*0d40*/  @!P5 IMAD.IADD R0, R0, 0x1, -R25 ;  /* 0x000000010000d824 */ /* 0x000fe400078e0a19 */
[----:B------:R-:W-:Y:S02]  /*0d50*/  IMAD.MOV R2, RZ, RZ, -R7 ;  /* 0x000000ffff027224 */ /* 0x000fe400078e0a07 */
[----:B------:R-:W-:Y:S01]  /*0d60*/  IMAD.MOV.U32 R7, RZ, RZ, R6 ;  /* 0x000000ffff077224 */ /* 0x000fe200078e0006 */
[C---:B------:R-:W-:Y:S01]  /*0d70*/  ISETP.GT.U32.AND P5, PT, R25.reuse, R0, PT ;  /* 0x000000001900720c */ /* 0x040fe20003fa4070 */
[----:B------:R-:W-:Y:S02]  /*0d80*/  @!P1 IMAD.IADD R10, R10, 0x1, -R25 ;  /* 0x000000010a0a9824 */ /* 0x000fe400078e0a19 */
[----:B------:R-:W-:Y:S01]  /*0d90*/  IMAD R6, R25, R9, R12 ;  /* 0x0000000919067224 */ /* 0x000fe200078e020c */
[----:B------:R-:W-:Y:S01]  /*0da0*/  LOP3.LUT R9, R23, 0x10, RZ, 0xfc, !PT ;  /* 0x0000001017097812 */ /* 0x000fe200078efcff */
[C---:B------:R-:W-:Y:S01]  /*0db0*/  IMAD R2, R25.reuse, R2, R11 ;  /* 0x0000000219027224 */ /* 0x040fe200078e020b */
[----:B------:R-:W-:Y:S01]  /*0dc0*/  ISETP.GT.U32.AND P1, PT, R25, R10, PT ;  /* 0x0000000a1900720c */ /* 0x000fe20003f24070 */
[----:B------:R-:W-:Y:S01]  /*0dd0*/  @!P2 IMAD.MOV R8, RZ, RZ, -R8 ;  /* 0x000000ffff08a224 */ /* 0x000fe200078e0a08 */
[----:B------:R-:W-:Y:S01]  /*0de0*/  IABS R12, R9 ;  /* 0x00000009000c7213 */ /* 0x000fe20000000000 */
[----:B------:R-:W-:Y:S01]  /*0df0*/  @!P0 IMAD.MOV R7, RZ, RZ, -R7 ;  /* 0x000000ffff078224 */ /* 0x000fe200078e0a07 */
[----:B------:R-:W-:Y:S01]  /*0e00*/  ISETP.GE.AND P2, PT, R9, RZ, PT ;  /* 0x000000ff0900720c */ /* 0x000fe20003f46270 */
[----:B------:R-:W-:Y:S01]  /*0e10*/  IMAD.HI.U32 R11, R4, R15, RZ ;  /* 0x0000000f040b7227 */ /* 0x000fe200078e00ff */
[----:B------:R-:W-:-:S03]  /*0e20*/  ISETP.GE.AND P0, PT, R13, RZ, PT ;  /* 0x000000ff0d00720c */ /* 0x000fc60003f06270 */
[----:B------:R-:W-:Y:S01]  /*0e30*/  @!P5 IMAD.IADD R0, R0, 0x1, -R25 ;  /* 0x000000010000d824 */ /* 0x000fe200078e0a19 */
        /* <DEDUP_REMOVED lines=8> */
[----:B------:R-:W-:Y:S01]  /*0ec0*/  IMAD.MOV R18, RZ, RZ, -R13 ;  /* 0x000000ffff127224 */ /* 0x000fe200078e0a0d */
[C---:B------:R-:W-:Y:S01]  /*0ed0*/  ISETP.GT.U32.AND P5, PT, R25.reuse, R2, PT ;  /* 0x000000021900720c */ /* 0x040fe20003fa4070 */
[----:B------:R-:W-:Y:S02]  /*0ee0*/  @!P1 IMAD.IADD R6, R6, 0x1, -R25 ;  /* 0x0000000106069824 */ /* 0x000fe400078e0a19 */
[----:B------:R-:W-:-:S02]  /*0ef0*/  IMAD R12, R25, R14, R12 ;  /* 0x0000000e190c7224 */ /* 0x000fc400078e020c */
[C---:B------:R-:W-:Y:S01]  /*0f00*/  IMAD R14, R25.reuse, R16, R15 ;  /* 0x00000010190e7224 */ /* 0x040fe200078e020f */
[C---:B------:R-:W-:Y:S01]  /*0f10*/  ISETP.GT.U32.AND P1, PT, R25.reuse, R6, PT ;  /* 0x000000061900720c */ /* 0x040fe20003f24070 */
[----:B------:R-:W-:Y:S01]  /*0f20*/  IMAD R15, R25, R18, R17 ;  /* 0x00000012190f7224 */ /* 0x000fe200078e0211 */
[----:B------:R-:W-:Y:S01]  /*0f30*/  LOP3.LUT R17, R23, 0x2, RZ, 0xfc, !PT ;  /* 0x0000000217117812 */ /* 0x000fe200078efcff */
[----:B------:R-:W-:Y:S01]  /*0f40*/  @!P6 IMAD.MOV R10, RZ, RZ, -R10 ;  /* 0x000000ffff0ae224 */ /* 0x000fe200078e0a0a */
[----:B------:R-:W-:Y:S01]  /*0f50*/  ISETP.GT.U32.AND P6, PT, R25, R12, PT ;  /* 0x0000000c1900720c */ /* 0x000fe20003fc4070 */
[----:B------:R-:W-:Y:S01]  /*0f60*/  IMAD.HI.U32 R9, R4, R19, RZ ;  /* 0x0000001304097227 */ /* 0x000fe200078e00ff */
[----:B------:R-:W-:-:S03]  /*0f70*/  IABS R24, R17 ;  /* 0x0000001100187213 */ /* 0x000fc60000000000 */
[----:B------:R-:W-:Y:S02]  /*0f80*/  IMAD.MOV R20, RZ, RZ, -R9 ;  /* 0x000000ffff147224 */ /* 0x000fe400078e0a09 */
[--C-:B------:R-:W-:Y:S01]  /*0f90*/  @!P5 IMAD.IADD R2, R2, 0x1, -R25.reuse ;  /* 0x000000010202d824 */ /* 0x100fe200078e0a19 */
[C---:B------:R-:W-:Y:S01]  /*0fa0*/  ISETP.GT.U32.AND P5, PT, R25.reuse, R14, PT ;  /* 0x0000000e1900720c */ /* 0x040fe20003fa4070 */
[----:B------:R-:W-:Y:S01]  /*0fb0*/  @!P1 IMAD.IADD R6, R6, 0x1, -R25 ;  /* 0x0000000106069824 */ /* 0x000fe200078e0a19 */
[----:B------:R-:W-:Y:S01]  /*0fc0*/  ISETP.GT.U32.AND P1, PT, R25, R15, PT ;  /* 0x0000000f1900720c */ /* 0x000fe20003f24070 */
[----:B------:R-:W-:-:S04]  /*0fd0*/  IMAD.HI.U32 R11, R4, R22, RZ ;  /* 0x00000016040b7227 */ /* 0x000fc800078e00ff */
[C---:B------:R-:W-:Y:S01]  /*0fe0*/  IMAD R16, R25.reuse, R20, R19 ;  /* 0x0000001419107224 */ /* 0x040fe200078e0213 */
[----:B------:R-:W-:Y:S01]  /*0ff0*/  IABS R20, R30 ;  /* 0x0000001e00147213 */ /* 0x000fe20000000000 */
[----:B------:R-:W-:Y:S02]  /*1000*/  IMAD.MOV R11, RZ, RZ, -R11 ;  /* 0x000000ffff0b7224 */ /* 0x000fe400078e0a0b */
[----:B------:R-:W-:Y:S01]  /*1010*/  IMAD.MOV.U32 R9, RZ, RZ, R0 ;  /* 0x000000ffff097224 */ /* 0x000fe200078e0000 */
[----:B------:R-:W-:Y:S01]  /*1020*/  IABS R0, R23 ;  /* 0x0000001700007213 */ /* 0x000fe20000000000 */
[----:B------:R-:W-:Y:S01]  /*1030*/  @!P6 IMAD.IADD R12, R12, 0x1, -R25 ;  /* 0x000000010c0ce824 */ /* 0x000fe200078e0a19 */
[C---:B------:R-:W-:Y:S01]  /*1040*/  ISETP.GT.U32.AND P6, PT, R25.reuse, R16, PT ;  /* 0x000000101900720c */ /* 0x040fe20003fc4070 */
[----:B------:R-:W-:Y:S01]  /*1050*/  IMAD R18, R25, R11, R22 ;  /* 0x0000000b19127224 */ /* 0x000fe200078e0216 */
[----:B------:R-:W-:Y:S01]  /*1060*/  IABS R22, R31 ;  /* 0x0000001f00167213 */ /* 0x000fe20000000000 */
[----:B------:R-:W-:Y:S01]  /*1070*/  @!P3 IMAD.MOV R9, RZ, RZ, -R9 ;  /* 0x000000ffff09b224 */ /* 0x000fe200078e0a09 */
[----:B------:R-:W-:Y:S01]  /*1080*/  ISETP.GE.AND P3, PT, R23, RZ, PT ;  /* 0x000000ff1700720c */ /* 0x000fe20003f66270 */
[----:B------:R-:W-:-:S02]  /*1090*/  @!P1 IMAD.IADD R15, R15, 0x1, -R25 ;  /* 0x000000010f0f9824 */ /* 0x000fc400078e0a19 */
[----:B------:R-:W-:Y:S02]  /*10a0*/  IMAD.MOV.U32 R11, RZ, RZ, R2 ;  /* 0x000000ffff0b7224 */ /* 0x000fe400078e0002 */
[----:B------:R-:W-:Y:S02]  /*10b0*/  IMAD.MOV.U32 R23, RZ, RZ, R0 ;  /* 0x000000ffff177224 */ /* 0x000fe400078e0000 */
[----:B------:R-:W-:Y:S01]  /*10c0*/  @!P5 IMAD.IADD R14, R14, 0x1, -R25 ;  /* 0x000000010e0ed824 */ /* 0x000fe200078e0a19 */
[C---:B------:R-:W-:Y:S01]  /*10d0*/  ISETP.GT.U32.AND P5, PT, R25.reuse, R12, PT ;  /* 0x0000000c1900720c */ /* 0x040fe20003fa4070 */
[----:B------:R-:W-:Y:S01]  /*10e0*/  @!P4 IMAD.MOV R11, RZ, RZ, -R11 ;  /* 0x000000ffff0bc224 */ /* 0x000fe200078e0a0b */
[C---:B------:R-:W-:Y:S01]  /*10f0*/  ISETP.GT.U32.AND P4, PT, R25.reuse, R15, PT ;  /* 0x0000000f1900720c */ /* 0x040fe20003f84070 */
[----:B------:R-:W-:Y:S01]  /*1100*/  IMAD.HI.U32 R19, R4, R23, RZ ;  /* 0x0000001704137227 */ /* 0x000fe200078e00ff */
[----:B------:R-:W-:-:S03]  /*1110*/  ISETP.GT.U32.AND P1, PT, R25, R14, PT ;  /* 0x0000000e1900720c */ /* 0x000fc60003f24070 */
[----:B------:R-:W-:-:S04]  /*1120*/  IMAD.HI.U32 R0, R4, R20, RZ ;  /* 0x0000001404007227 */ /* 0x000fc800078e00ff */
[----:B------:R-:W-:Y:S02]  /*1130*/  IMAD.MOV R2, RZ, RZ, -R19 ;  /* 0x000000ffff027224 */ /* 0x000fe400078e0a13 */
[----:B------:R-:W-:Y:S02]  /*1140*/  @!P6 IMAD.IADD R16, R16, 0x1, -R25 ;  /* 0x000000011010e824 */ /* 0x000fe400078e0a19 */
[----:B------:R-:W-:Y:S02]  /*1150*/  IMAD.MOV R0, RZ, RZ, -R0 ;  /* 0x000000ffff007224 */ /* 0x000fe400078e0a00 */
[C---:B------:R-:W-:Y:S01]  /*1160*/  IMAD R23, R25.reuse, R2, R23 ;  /* 0x0000000219177224 */ /* 0x040fe200078e0217 */
[----:B------:R-:W-:Y:S01]  /*1170*/  ISETP.GT.U32.AND P6, PT, R25, R16, PT ;  /* 0x000000101900720c */ /* 0x000fe20003fc4070 */
[----:B------:R-:W-:Y:S01]  /*1180*/  IMAD.HI.U32 R13, R4, R22, RZ ;  /* 0x00000016040d7227 */ /* 0x000fe200078e00ff */
[----:B------:R-:W-:-:S03]  /*1190*/  SHF.R.S32.HI R2, RZ, 0x7, R56 ;  /* 0x00000007ff027819 */ /* 0x000fc60000011438 */
[--C-:B------:R-:W-:Y:S01]  /*11a0*/  @!P5 IMAD.IADD R12, R12, 0x1, -R25.reuse ;  /* 0x000000010c0cd824 */ /* 0x100fe200078e0a19 */
[C---:B------:R-:W-:Y:S01]  /*11b0*/  ISETP.GT.U32.AND P5, PT, R25.reuse, R18, PT ;  /* 0x000000121900720c */ /* 0x040fe20003fa4070 */
[----:B------:R-:W-:Y:S01]  /*11c0*/  IMAD R20, R25, R0, R20 ;  /* 0x0000000019147224 */ /* 0x000fe200078e0214 */
[----:B------:R-:W-:Y:S01]  /*11d0*/  SGXT R2, R2, 0x1 ;  /* 0x000000010202781a */ /* 0x000fe20000000200 */
[----:B------:R-:W-:Y:S01]  /*11e0*/  @!P4 IMAD.IADD R15, R15, 0x1, -R25 ;  /* 0x000000010f0fc824 */ /* 0x000fe200078e0a19 */
[----:B------:R-:W-:Y:S01]  /*11f0*/  ISETP.GT.U32.AND P4, PT, R25, R23, PT ;  /* 0x000000171900720c */ /* 0x000fe20003f84070 */
[----:B------:R-:W-:Y:S01]  /*1200*/  IMAD.HI.U32 R4, R4, R24, RZ ;  /* 0x0000001804047227 */ /* 0x000fe200078e00ff */
[----:B------:R-:W-:-:S03]  /*1210*/  LOP3.LUT R2, R2, 0x90, RZ, 0xc0, !PT ;  /* 0x0000009002027812 */ /* 0x000fc600078ec0ff */
[----:B------:R-:W-:Y:S02]  /*1220*/  IMAD.MOV R13, RZ, RZ, -R13 ;  /* 0x000000ffff0d7224 */ /* 0x000fe400078e0a0d */
[--C-:B------:R-:W-:Y:S01]  /*1230*/  @!P1 IMAD.IADD R14, R14, 0x1, -R25.reuse ;  /* 0x000000010e0e9824 */ /* 0x100fe200078e0a19 */
[C---:B------:R-:W-:Y:S01]  /*1240*/  ISETP.GT.U32.AND P1, PT, R25.reuse, R20, PT ;  /* 0x000000141900720c */ /* 0x040fe20003f24070 */
[----:B------:R-:W-:Y:S02]  /*1250*/  IMAD.MOV R4, RZ, RZ, -R4 ;  /* 0x000000ffff047224 */ /* 0x000fe400078e0a04 */
[C---:B------:R-:W-:Y:S02]  /*1260*/  IMAD R22, R25.reuse, R13, R22 ;  /* 0x0000000d19167224 */ /* 0x040fe400078e0216 */
[C---:B------:R-:W-:Y:S01]  /*1270*/  IMAD R24, R25.reuse, R4, R24 ;  /* 0x0000000419187224 */ /* 0x040fe200078e0218 */
[----:B------:R-:W-:Y:S01]  /*1280*/  LOP3.LUT R4, R56, 0x7f, RZ, 0xc0, !PT ;  /* 0x0000007f38047812 */ /* 0x000fe200078ec0ff */
[--C-:B------:R-:W-:Y:S01]  /*1290*/  @!P6 IMAD.IADD R16, R16, 0x1, -R25.reuse ;  /* 0x000000011010e824 */ /* 0x100fe200078e0a19 */
[----:B------:R-:W-:Y:S01]  /*12a0*/  ISETP.GT.U32.AND P6, PT, R25, R22, PT ;  /* 0x000000161900720c */ /* 0x000fe20003fc4070 */
[--C-:B------:R-:W-:Y:S01]  /*12b0*/  @!P5 IMAD.IADD R18, R18, 0x1, -R25.reuse ;  /* 0x000000011212d824 */ /* 0x100fe200078e0a19 */
[----:B------:R-:W-:Y:S01]  /*12c0*/  ISETP.GE.AND P5, PT, R26, RZ, PT ;  /* 0x000000ff1a00720c */ /* 0x000fe20003fa6270 */
[--C-:B------:R-:W-:Y:S01]  /*12d0*/  @!P4 IMAD.IADD R23, R23, 0x1, -R25.reuse ;  /* 0x000000011717c824 */ /* 0x100fe200078e0a19 */
[----:B------:R-:W-:Y:S01]  /*12e0*/  ISETP.GT.U32.AND P4, PT, R25, R24, PT ;  /* 0x000000181900720c */ /* 0x000fe20003f84070 */
[----:B------:R-:W-:Y:S01]  /*12f0*/  @!P1 IMAD.IADD R20, R20, 0x1, -R25 ;  /* 0x0000000114149824 */ /* 0x000fe200078e0a19 */
[----:B------:R-:W-:Y:S01]  /*1300*/  ISETP.GE.AND P1, PT, R27, RZ, PT ;  /* 0x000000ff1b00720c */ /* 0x000fe20003f26270 */
[----:B------:R-:W-:-:S02]  /*1310*/  @!P2 IMAD.MOV R12, RZ, RZ, -R12 ;  /* 0x000000ffff0ca224 */ /* 0x000fc400078e0a0c */
[----:B------:R-:W-:Y:S01]  /*1320*/  IMAD.MOV.U32 R13, RZ, RZ, R6 ;  /* 0x000000ffff0d7224 */ /* 0x000fe200078e0006 */
[C---:B------:R-:W-:Y:S01]  /*1330*/  ISETP.GT.U32.AND P2, PT, R25.reuse, R20, PT ;  /* 0x000000141900720c */ /* 0x040fe20003f44070 */
[----:B------:R-:W-:Y:S01]  /*1340*/  IMAD.SHL.U32 R0, R56, 0x100, RZ ;  /* 0x0000010038007824 */ /* 0x000fe200078e00ff */
[----:B------:R-:W-:Y:S01]  /*1350*/  LOP3.LUT R6, RZ, R21, RZ, 0x33, !PT ;  /* 0x00000015ff067212 */ /* 0x000fe200078e33ff */
[--C-:B------:R-:W-:Y:S02]  /*1360*/  @!P6 IMAD.IADD R22, R22, 0x1, -R25.reuse ;  /* 0x000000011616e824 */ /* 0x100fe400078e0a19 */
[----:B------:R-:W-:Y:S01]  /*1370*/  @!P5 IMAD.MOV R14, RZ, RZ, -R14 ;  /* 0x000000ffff0ed224 */ /* 0x000fe200078e0a0e */
[C---:B------:R-:W-:Y:S01]  /*1380*/  ISETP.GT.U32.AND P5, PT, R25.reuse, R23, PT ;  /* 0x000000171900720c */ /* 0x040fe20003fa4070 */
[----:B------:R-:W-:Y:S01]  /*1390*/  @!P4 IMAD.IADD R24, R24, 0x1, -R25 ;  /* 0x000000011818c824 */ /* 0x000fe200078e0a19 */
[C---:B------:R-:W-:Y:S01]  /*13a0*/  ISETP.GT.U32.AND P6, PT, R25.reuse, R22, PT ;  /* 0x000000161900720c */ /* 0x040fe20003fc4070 */
[----:B------:R-:W-:Y:S01]  /*13b0*/  @!P0 IMAD.MOV R13, RZ, RZ, -R13 ;  /* 0x000000ffff0d8224 */ /* 0x000fe200078e0a0d */
[C---:B------:R-:W-:Y:S01]  /*13c0*/  ISETP.GT.U32.AND P0, PT, R25.reuse, R18, PT ;  /* 0x000000121900720c */ /* 0x040fe20003f04070 */
[----:B------:R-:W-:Y:S01]  /*13d0*/  @!P1 IMAD.MOV R15, RZ, RZ, -R15 ;  /* 0x000000ffff0f9224 */ /* 0x000fe200078e0a0f */
[----:B------:R-:W-:Y:S01]  /*13e0*/  ISETP.GT.U32.AND P1, PT, R25, R24, PT ;  /* 0x000000181900720c */ /* 0x000fe20003f24070 */
[--C-:B------:R-:W-:Y:S01]  /*13f0*/  @!P2 IMAD.IADD R20, R20, 0x1, -R25.reuse ;  /* 0x000000011414a824 */ /* 0x100fe200078e0a19 */
[----:B------:R-:W-:Y:S01]  /*1400*/  ISETP.GE.AND P4, PT, R28, RZ, PT ;  /* 0x000000ff1c00720c */ /* 0x000fe20003f86270 */
[----:B------:R-:W-:Y:S01]  /*1410*/  IMAD.SHL.U32 R19, R56, 0x2, RZ ;  /* 0x0000000238137824 */ /* 0x000fe200078e00ff */
[----:B------:R-:W-:Y:S01]  /*1420*/  ISETP.GE.AND P2, PT, R30, RZ, PT ;  /* 0x000000ff1e00720c */ /* 0x000fe20003f46270 */
[----:B------:R-:W-:Y:S01]  /*1430*/  IMAD R4, R4, UR17, RZ ;  /* 0x0000001104047c24 */ /* 0x000fe2000f8e02ff */
[----:B------:R-:W-:Y:S01]  /*1440*/  USHF.L.U32 UR17, UR17, 0x7, URZ ;  /* 0x0000000711117899 */ /* 0x000fe2000800063f */
[--C-:B------:R-:W-:Y:S01]  /*1450*/  @!P5 IMAD.IADD R23, R23, 0x1, -R25.reuse ;  /* 0x000000011717d824 */ /* 0x100fe200078e0a19 */
[----:B------:R-:W-:Y:S01]  /*1460*/  ISETP.GE.AND P5, PT, R31, RZ, PT ;  /* 0x000000ff1f00720c */ /* 0x000fe20003fa6270 */
[--C-:B------:R-:W-:Y:S01]  /*1470*/  @!P6 IMAD.IADD R22, R22, 0x1, -R25.reuse ;  /* 0x000000011616e824 */ /* 0x100fe200078e0a19 */
[----:B------:R-:W-:Y:S01]  /*1480*/  ISETP.GE.AND P6, PT, R17, RZ, PT ;  /* 0x000000ff1100720c */ /* 0x000fe20003fc6270 */
[----:B------:R-:W-:Y:S01]  /*1490*/  @!P0 IMAD.IADD R18, R18, 0x1, -R25 ;  /* 0x0000000112128824 */ /* 0x000fe200078e0a19 */
[----:B------:R-:W-:Y:S01]  /*14a0*/  ISETP.GE.AND P0, PT, R29, RZ, PT ;  /* 0x000000ff1d00720c */ /* 0x000fe20003f06270 */
[----:B------:R-:W-:Y:S01]  /*14b0*/  IMAD.MOV.U32 R17, RZ, RZ, R16 ;  /* 0x000000ffff117224 */ /* 0x000fe200078e0010 */
[----:B------:R-:W-:Y:S01]  /*14c0*/  LOP3.LUT R0, R0, 0xc07e, R19, 0xc8, !PT ;  /* 0x0000c07e00007812 */ /* 0x000fe200078ec813 */
[----:B------:R-:W-:Y:S01]  /*14d0*/  @!P1 IMAD.IADD R24, R24, 0x1, -R25 ;  /* 0x0000000118189824 */ /* 0x000fe200078e0a19 */
[----:B------:R-:W-:Y:S01]  /*14e0*/  LOP3.LUT R19, R2, 0x7e, R19, 0x78, !PT ;  /* 0x0000007e02137812 */ /* 0x000fe200078e7813 */
[----:B------:R-:W-:Y:S01]  /*14f0*/  IMAD.SHL.U32 R2, R56, 0x40, RZ ;  /* 0x0000004038027824 */ /* 0x000fe200078e00ff */
[----:B------:R-:W-:Y:S01]  /*1500*/  ISETP.NE.AND P1, PT, R21, RZ, PT ;  /* 0x000000ff1500720c */ /* 0x000fe20003f25270 */
[----:B------:R-:W-:Y:S01]  /*1510*/  IMAD.MOV.U32 R21, RZ, RZ, R20 ;  /* 0x000000ffff157224 */ /* 0x000fe200078e0014 */
[----:B------:R-:W-:Y:S01]  /*1520*/  USHF.L.U32 UR41, UR17, 0x1, URZ ;  /* 0x0000000111297899 */ /* 0x000fe2000800063f */
[----:B------:R-:W-:Y:S01]  /*1530*/  @!P4 IMAD.MOV R17, RZ, RZ, -R17 ;  /* 0x000000ffff11c224 */ /* 0x000fe200078e0a11 */
[----:B------:R-:W-:Y:S01]  /*1540*/  LEA R110, P4, R4, UR4, 0x1 ;  /* 0x00000004046e7c11 */ /* 0x000fe2000f8808ff */
[----:B------:R-:W-:Y:S01]  /*1550*/  IMAD.MOV.U32 R27, RZ, RZ, R23 ;  /* 0x000000ffff1b7224 */ /* 0x000fe200078e0017 */
[----:B------:R-:W-:Y:S01]  /*1560*/  LOP3.LUT R2, R19, 0x1000, R2, 0xf8, !PT ;  /* 0x0000100013027812 */ /* 0x000fe200078ef802 */
[----:B------:R-:W-:Y:S01]  /*1570*/  IMAD.MOV.U32 R23, RZ, RZ, R22 ;  /* 0x000000ffff177224 */ /* 0x000fe200078e0016 */
[C---:B------:R-:W-:Y:S01]  /*1580*/  SEL R5, R6.reuse, R5, !P1 ;  /* 0x0000000506057207 */ /* 0x040fe20004800000 */
[----:B------:R-:W-:Y:S01]  /*1590*/  @!P2 IMAD.MOV R21, RZ, RZ, -R21 ;  /* 0x000000ffff15a224 */ /* 0x000fe200078e0a15 */
[----:B------:R-:W-:Y:S01]  /*15a0*/  SEL R7, R6, R7, !P1 ;  /* 0x0000000706077207 */ /* 0x000fe20004800000 */
[----:B------:R-:W-:Y:S01]  /*15b0*/  IMAD.MOV.U32 R19, RZ, RZ, R18 ;  /* 0x000000ffff137224 */ /* 0x000fe200078e0012 */
[----:B------:R-:W-:Y:S01]  /*15c0*/  LEA.HI.X.SX32 R26, R4, UR5, 0x1, P4 ;  /* 0x00000005041a7c11 */ /* 0x000fe2000a0f0eff */
[----:B------:R-:W-:Y:S01]  /*15d0*/  IMAD.MOV.U32 R25, RZ, RZ, R24 ;  /* 0x000000ffff197224 */ /* 0x000fe200078e0018 */
[----:B------:R-:W-:Y:S01]  /*15e0*/  ULDC UR5, c[0x0][0x240] ;  /* 0x0000900000057ab9 */ /* 0x000fe20000000800 */
[----:B------:R-:W-:Y:S01]  /*15f0*/  @!P5 IMAD.MOV R23, RZ, RZ, -R23 ;  /* 0x000000ffff17d224 */ /* 0x000fe200078e0a17 */
[C---:B------:R-:W-:Y:S01]  /*1600*/  SEL R22, R6.reuse, R21, !P1 ;  /* 0x0000001506167207 */ /* 0x040fe20004800000 */
[----:B------:R-:W-:Y:S01]  /*1610*/  @!P0 IMAD.MOV R19, RZ, RZ, -R19 ;  /* 0x000000ffff138224 */ /* 0x000fe200078e0a13 */
[C---:B------:R-:W-:Y:S01]  /*1620*/  SEL R8, R6.reuse, R8, !P1 ;  /* 0x0000000806087207 */ /* 0x040fe20004800000 */
[----:B------:R-:W-:Y:S01]  /*1630*/  @!P3 IMAD.MOV R27, RZ, RZ, -R27 ;  /* 0x000000ffff1bb224 */ /* 0x000fe200078e0a1b */
[C---:B------:R-:W-:Y:S01]  /*1640*/  SEL R9, R6.reuse, R9, !P1 ;  /* 0x0000000906097207 */ /* 0x040fe20004800000 */
[----:B------:R-:W-:Y:S01]  /*1650*/  @!P6 IMAD.MOV R25, RZ, RZ, -R25 ;  /* 0x000000ffff19e224 */ /* 0x000fe200078e0a19 */
[C---:B------:R-:W-:Y:S01]  /*1660*/  SEL R10, R6.reuse, R10, !P1 ;  /* 0x0000000a060a7207 */ /* 0x040fe20004800000 */
[----:B------:R-:W-:Y:S01]  /*1670*/  IMAD R5, R5, UR5, RZ ;  /* 0x0000000505057c24 */ /* 0x000fe2000f8e02ff */
[C---:B------:R-:W-:Y:S01]  /*1680*/  SEL R11, R6.reuse, R11, !P1 ;  /* 0x0000000b060b7207 */ /* 0x040fe20004800000 */
[----:B------:R-:W-:Y:S01]  /*1690*/  IMAD R7, R7, UR5, RZ ;  /* 0x0000000507077c24 */ /* 0x000fe2000f8e02ff */
[----:B------:R-:W-:Y:S01]  /*16a0*/  SEL R13, R6, R13, !P1 ;  /* 0x0000000d060d7207 */ /* 0x000fe20004800000 */
[----:B------:R-:W-:Y:S01]  /*16b0*/  IMAD R8, R8, UR5, RZ ;  /* 0x0000000508087c24 */ /* 0x000fe2000f8e02ff */
[C---:B------:R-:W-:Y:S01]  /*16c0*/  SEL R12, R6.reuse, R12, !P1 ;  /* 0x0000000c060c7207 */ /* 0x040fe20004800000 */
[----:B------:R-:W-:Y:S01]  /*16d0*/  IMAD R9, R9, UR5, RZ ;  /* 0x0000000509097c24 */ /* 0x000fe2000f8e02ff */
[----:B------:R-:W-:Y:S01]  /*16e0*/  SEL R14, R6, R14, !P1 ;  /* 0x0000000e060e7207 */ /* 0x000fe20004800000 */
[----:B------:R-:W-:Y:S01]  /*16f0*/  IMAD R10, R10, UR5, RZ ;  /* 0x000000050a0a7c24 */ /* 0x000fe2000f8e02ff */
[----:B------:R-:W-:Y:S01]  /*1700*/  SEL R24, R6, R23, !P1 ;  /* 0x0000001706187207 */ /* 0x000fe20004800000 */
[----:B------:R-:W-:Y:S01]  /*1710*/  IMAD R23, R22, UR5, RZ ;  /* 0x0000000516177c24 */ /* 0x000fe2000f8e02ff */
[C---:B------:R-:W-:Y:S01]  /*1720*/  SEL R16, R6.reuse, R15, !P1 ;  /* 0x0000000f06107207 */ /* 0x040fe20004800000 */
[----:B------:R-:W-:Y:S01]  /*1730*/  IMAD R11, R11, UR5, RZ ;  /* 0x000000050b0b7c24 */ /* 0x000fe2000f8e02ff */
[C---:B------:R-:W-:Y:S01]  /*1740*/  SEL R18, R6.reuse, R17, !P1 ;  /* 0x0000001106127207 */ /* 0x040fe20004800000 */
[----:B------:R-:W-:Y:S01]  /*1750*/  IMAD R13, R13, UR5, RZ ;  /* 0x000000050d0d7c24 */ /* 0x000fe2000f8e02ff */
[----:B------:R-:W-:Y:S01]  /*1760*/  SEL R20, R6, R19, !P1 ;  /* 0x0000001306147207 */ /* 0x000fe20004800000 */
[----:B------:R-:W-:Y:S01]  /*1770*/  IMAD R15, R14, UR5, RZ ;  /* 0x000000050e0f7c24 */ /* 0x000fe2000f8e02ff */
[----:B------:R-:W-:Y:S01]  /*1780*/  SEL R25, R6, R25, !P1 ;  /* 0x0000001906197207 */ /* 0x000fe20004800000 */
[----:B------:R-:W-:Y:S01]  /*1790*/  IMAD R17, R16, UR5, RZ ;  /* 0x0000000510117c24 */ /* 0x000fe2000f8e02ff */
[----:B------:R-:W-:Y:S01]  /*17a0*/  SEL R27, R6, R27, !P1 ;  /* 0x0000001b061b7207 */ /* 0x000fe20004800000 */
[----:B------:R-:W-:Y:S01]  /*17b0*/  IMAD R6, R12, UR5, RZ ;  /* 0x000000050c067c24 */ /* 0x000fe2000f8e02ff */
[-C--:B------:R-:W-:Y:S01]  /*17c0*/  LEA R22, P3, R5, R110.reuse, 0x1 ;  /* 0x0000006e05167211 */ /* 0x080fe200078608ff */
[----:B------:R-:W-:Y:S01]  /*17d0*/  IMAD R19, R18, UR5, RZ ;  /* 0x0000000512137c24 */ /* 0x000fe2000f8e02ff */
[----:B------:R-:W-:Y:S01]  /*17e0*/  LEA R56, P2, R7, R110, 0x1 ;  /* 0x0000006e07387211 */ /* 0x000fe200078408ff */
[----:B------:R-:W-:Y:S01]  /*17f0*/  IMAD R21, R20, UR5, RZ ;  /* 0x0000000514157c24 */ /* 0x000fe2000f8e02ff */
[----:B------:R-:W-:Y:S01]  /*1800*/  LEA.HI.X.SX32 R12, R5, R26, 0x1, P3 ;  /* 0x0000001a050c7211 */ /* 0x000fe200018f0eff */
[----:B------:R-:W-:Y:S01]  /*1810*/  IMAD R24, R24, UR5, RZ ;  /* 0x0000000518187c24 */ /* 0x000fe2000f8e02ff */
[-C--:B------:R-:W-:Y:S01]  /*1820*/  LEA R58, P1, R8, R110.reuse, 0x1 ;  /* 0x0000006e083a7211 */ /* 0x080fe200078208ff */
[----:B------:R-:W-:Y:S01]  /*1830*/  IMAD R25, R25, UR5, RZ ;  /* 0x0000000519197c24 */ /* 0x000fe2000f8e02ff */
[-C--:B------:R-:W-:Y:S01]  /*1840*/  LEA R60, P0, R9, R110.reuse, 0x1 ;  /* 0x0000006e093c7211 */ /* 0x080fe200078008ff */
[----:B------:R-:W-:Y:S01]  /*1850*/  ULDC UR4, c[0x0][0x234] ;  /* 0x00008d0000047ab9 */ /* 0x000fe20000000800 */
[-C--:B------:R-:W-:Y:S01]  /*1860*/  LEA R61, P4, R10, R110.reuse, 0x1 ;  /* 0x0000006e0a3d7211 */ /* 0x080fe200078808ff */
[----:B------:R-:W-:Y:S01]  /*1870*/  IMAD R27, R27, UR5, RZ ;  /* 0x000000051b1b7c24 */ /* 0x000fe2000f8e02ff */
[-C--:B------:R-:W-:Y:S01]  /*1880*/  LEA R62, P6, R11, R110.reuse, 0x1 ;  /* 0x0000006e0b3e7211 */ /* 0x080fe200078c08ff */
[----:B------:R-:W-:Y:S01]  /*1890*/  IMAD R134, R3, UR4, RZ ;  /* 0x0000000403867c24 */ /* 0x000fe2000f8e02ff */
[-C--:B------:R-:W-:Y:S01]  /*18a0*/  LEA R63, P5, R13, R110.reuse, 0x1 ;  /* 0x0000006e0d3f7211 */ /* 0x080fe200078a08ff */
[----:B------:R-:W-:Y:S01]  /*18b0*/  UIADD3 UR5, UR16, 0x10000, URZ ;  /* 0x0001000010057890 */ /* 0x000fe2000fffe03f */
[----:B------:R-:W-:Y:S01]  /*18c0*/  LEA R64, P3, R6, R110, 0x1 ;  /* 0x0000006e06407211 */ /* 0x000fe200078608ff */
[----:B------:R-:W-:Y:S01]  /*18d0*/  UMOV UR4, URZ ;  /* 0x0000003f00047c82 */ /* 0x000fe20008000000 */
[----:B------:R-:W-:Y:S01]  /*18e0*/  LEA.HI.X.SX32 R14, R7, R26, 0x1, P2 ;  /* 0x0000001a070e7211 */ /* 0x000fe200010f0eff */
[----:B------:R-:W-:Y:S01]  /*18f0*/  USHF.R.U32.HI UR5, URZ, 0x4, UR5 ;  /* 0x000000043f057899 */ /* 0x000fe20008011605 */
[----:B------:R-:W-:-:S02]  /*1900*/  LEA R65, P2, R15, R110, 0x1 ;  /* 0x0000006e0f417211 */ /* 0x000fc400078408ff */
[-C--:B------:R-:W-:Y:S02]  /*1910*/  LEA.HI.X.SX32 R16, R8, R26.reuse, 0x1, P1 ;  /* 0x0000001a08107211 */ /* 0x080fe400008f0eff */
[-C--:B------:R-:W-:Y:S02]  /*1920*/  LEA.HI.X.SX32 R18, R9, R26.reuse, 0x1, P0 ;  /* 0x0000001a09127211 */ /* 0x080fe400000f0eff */
[-C--:B------:R-:W-:Y:S02]  /*1930*/  LEA.HI.X.SX32 R20, R10, R26.reuse, 0x1, P4 ;  /* 0x0000001a0a147211 */ /* 0x080fe400020f0eff */
[-C--:B------:R-:W-:Y:S02]  /*1940*/  LEA.HI.X.SX32 R3, R11, R26.reuse, 0x1, P6 ;  /* 0x0000001a0b037211 */ /* 0x080fe400030f0eff */
[-C--:B------:R-:W-:Y:S02]  /*1950*/  LEA.HI.X.SX32 R4, R13, R26.reuse, 0x1, P5 ;  /* 0x0000001a0d047211 */ /* 0x080fe400028f0eff */
[----:B------:R-:W-:-:S02]  /*1960*/  LEA.HI.X.SX32 R5, R6, R26, 0x1, P3 ;  /* 0x0000001a06057211 */ /* 0x000fc400018f0eff */
[-C--:B------:R-:W-:Y:S02]  /*1970*/  LEA R66, P1, R17, R110.reuse, 0x1 ;  /* 0x0000006e11427211 */ /* 0x080fe400078208ff */
[-C--:B------:R-:W-:Y:S02]  /*1980*/  LEA R76, P0, R19, R110.reuse, 0x1 ;  /* 0x0000006e134c7211 */ /* 0x080fe400078008ff */
[-C--:B------:R-:W-:Y:S02]  /*1990*/  LEA R108, P4, R21, R110.reuse, 0x1 ;  /* 0x0000006e156c7211 */ /* 0x080fe400078808ff */
[-C--:B------:R-:W-:Y:S02]  /*19a0*/  LEA R78, P6, R23, R110.reuse, 0x1 ;  /* 0x0000006e174e7211 */ /* 0x080fe400078c08ff */
[-C--:B------:R-:W-:Y:S02]  /*19b0*/  LEA R122, P5, R24, R110.reuse, 0x1 ;  /* 0x0000006e187a7211 */ /* 0x080fe400078a08ff */
[----:B------:R-:W-:-:S02]  /*19c0*/  LEA R80, P3, R25, R110, 0x1 ;  /* 0x0000006e19507211 */ /* 0x000fc400078608ff */
[----:B------:R-:W-:Y:S02]  /*19d0*/  LEA.HI.X.SX32 R6, R15, R26, 0x1, P2 ;  /* 0x0000001a0f067211 */ /* 0x000fe400010f0eff */
[----:B------:R-:W-:Y:S02]  /*19e0*/  LEA R110, P2, R27, R110, 0x1 ;  /* 0x0000006e1b6e7211 */ /* 0x000fe400078408ff */
[-C--:B------:R-:W-:Y:S02]  /*19f0*/  LEA.HI.X.SX32 R7, R17, R26.reuse, 0x1, P1 ;  /* 0x0000001a11077211 */ /* 0x080fe400008f0eff */
[-C--:B------:R-:W-:Y:S02]  /*1a00*/  LEA.HI.X.SX32 R8, R19, R26.reuse, 0x1, P0 ;  /* 0x0000001a13087211 */ /* 0x080fe400000f0eff */
[-C--:B------:R-:W-:Y:S02]  /*1a10*/  LEA.HI.X.SX32 R9, R21, R26.reuse, 0x1, P4 ;  /* 0x0000001a15097211 */ /* 0x080fe400020f0eff */
[----:B------:R-:W-:-:S02]  /*1a20*/  LEA.HI.X.SX32 R11, R23, R26, 0x1, P6 ;  /* 0x0000001a170b7211 */ /* 0x000fc400030f0eff */
[-C--:B------:R-:W-:Y:S02]  /*1a30*/  LEA.HI.X.SX32 R13, R24, R26.reuse, 0x1, P5 ;  /* 0x0000001a180d7211 */ /* 0x080fe400028f0eff */
[-C--:B------:R-:W-:Y:S02]  /*1a40*/  LEA.HI.X.SX32 R15, R25, R26.reuse, 0x1, P3 ;  /* 0x0000001a190f7211 */ /* 0x080fe400018f0eff */
[----:B------:R-:W-:Y:S02]  /*1a50*/  CS2R R24, SRZ ;  /* 0x0000000000187805 */ /* 0x000fe4000001ff00 */
[----:B------:R-:W-:Y:S02]  /*1a60*/  LEA.HI.X.SX32 R17, R27, R26, 0x1, P2 ;  /* 0x0000001a1b117211 */ /* 0x000fe400010f0eff */
[----:B------:R-:W0:Y:S01]  /*1a70*/  LDC R26, c[0x0][0x238] ;  /* 0x00008e00ff1a7b82 */ /* 0x000e220000000800 */
[----:B------:R-:W-:Y:S01]  /*1a80*/  LEA R130, P1, R134, UR6, 0x1 ;  /* 0x0000000686827c11 */ /* 0x000fe2000f8208ff */
[----:B------:R-:W-:-:S03]  /*1a90*/  USGXT.U32 UR6, UR5, 0xe ;  /* 0x0000000e0506789a */ /* 0x000fc60008000000 */
[----:B------:R-:W-:Y:S01]  /*1aa0*/  LEA.HI.X.SX32 R134, R134, UR7, 0x1, P1 ;  /* 0x0000000786867c11 */ /* 0x000fe200088f0eff */
[----:B------:R-:W-:Y:S01]  /*1ab0*/  UIADD3 UR10, UP0, UR6, 0x2, URZ ;  /* 0x00000002060a7890 */ /* 0x000fe2000ff1e03f */
[----:B------:R-:W-:-:S03]  /*1ac0*/  UMOV UR7, 0x40000040 ;  /* 0x4000004000077882 */ /* 0x000fc60000000000 */
[----:B------:R-:W-:Y:S02]  /*1ad0*/  UIADD3.X UR11, UR4, 0x40000040, URZ, UP0, !UPT ;  /* 0x40000040040b7890 */ /* 0x000fe400087fe43f */
[----:B------:R-:W-:Y:S02]  /*1ae0*/  USHF.R.S32.HI UR4, URZ, 0x1f, UR17 ;  /* 0x0000001f3f047899 */ /* 0x000fe40008011411 */
[----:B------:R-:W-:Y:S02]  /*1af0*/  UIADD3.64 UR22, UR10, 0x2, URZ ;  /* 0x000000020a167897 */ /* 0x000fe4000fffe03f */
[----:B------:R-:W-:Y:S02]  /*1b00*/  USHF.L.U64.HI UR17, UR17, 0x1, UR4 ;  /* 0x0000000111117899 */ /* 0x000fe40008010204 */
[----:B------:R-:W-:Y:S02]  /*1b10*/  UIADD3.64 UR26, UR10, 0x4, URZ ;  /* 0x000000040a1a7897 */ /* 0x000fe4000fffe03f */
[----:B------:R-:W-:-:S02]  /*1b20*/  UIADD3.64 UR30, UR10, 0xfe, URZ ;  /* 0x000000fe0a1e7897 */ /* 0x000fc4000fffe03f */
[----:B------:R-:W-:Y:S01]  /*1b30*/  UIADD3.64 UR34, UR10, 0x100, URZ ;  /* 0x000001000a227897 */ /* 0x000fe2000fffe03f */
[C---:B0-----:R-:W-:Y:S01]  /*1b40*/  IMAD R82, R26.reuse, 0xfe, RZ ;  /* 0x000000fe1a527824 */ /* 0x041fe200078e02ff */
[----:B------:R-:W-:Y:S01]  /*1b50*/  UIADD3.64 UR38, UR10, 0x102, URZ ;  /* 0x000001020a267897 */ /* 0x000fe2000fffe03f */
[C---:B------:R-:W-:Y:S01]  /*1b60*/  IMAD R86, R26.reuse, 0xf6, RZ ;  /* 0x000000f61a567824 */ /* 0x040fe200078e02ff */
[----:B------:R-:W-:Y:S01]  /*1b70*/  UIADD3.64 UR14, UR10, 0x104, URZ ;  /* 0x000001040a0e7897 */ /* 0x000fe2000fffe03f */
[----:B------:R-:W-:Y:S01]  /*1b80*/  IMAD R84, R26, 0xfa, RZ ;  /* 0x000000fa1a547824 */ /* 0x000fe200078e02ff */
[-C--:B------:R-:W-:Y:S01]  /*1b90*/  IADD3 R82, P2, R82, R130.reuse, RZ ;  /* 0x0000008252527210 */ /* 0x080fe20007f5e0ff */
        /* <DEDUP_REMOVED lines=8> */
[C---:B------:R-:W-:Y:S01]  /*1c20*/  IMAD R59, R26.reuse, 0x7b, RZ ;  /* 0x0000007b1a3b7824 */ /* 0x040fe200078e02ff */
[----:B------:R-:W-:Y:S01]  /*1c30*/  IADD3 R91, P3, R91, R130, RZ ;  /* 0x000000825b5b7210 */ /* 0x000fe20007f7e0ff */
[C---:B------:R-:W-:Y:S01]  /*1c40*/  IMAD R92, R26.reuse, 0xe6, RZ ;  /* 0x000000e61a5c7824 */ /* 0x040fe200078e02ff */
[-C--:B------:R-:W-:Y:S01]  /*1c50*/  LEA.HI.X.SX32 R19, R19, R134.reuse, 0x1, P2 ;  /* 0x0000008613137211 */ /* 0x080fe200010f0eff */
[C---:B------:R-:W-:Y:S01]  /*1c60*/  IMAD R23, R26.reuse, 0x7d, RZ ;  /* 0x0000007d1a177824 */ /* 0x040fe200078e02ff */
[----:B------:R-:W-:Y:S01]  /*1c70*/  LEA.HI.X.SX32 R59, R59, R134, 0x1, P5 ;  /* 0x000000863b3b7211 */ /* 0x000fe200028f0eff */
[----:B------:R-:W-:Y:S01]  /*1c80*/  IMAD R102, R26, 0x79, RZ ;  /* 0x000000791a667824 */ /* 0x000fe200078e02ff */
[----:B------:R-:W-:Y:S01]  /*1c90*/  IADD3 R92, P1, R92, R130, RZ ;  /* 0x000000825c5c7210 */ /* 0x000fe20007f3e0ff */
[C---:B------:R-:W-:Y:S01]  /*1ca0*/  IMAD R93, R26.reuse, 0xe2, RZ ;  /* 0x000000e21a5d7824 */ /* 0x040fe200078e02ff */
[-C--:B------:R-:W-:Y:S01]  /*1cb0*/  LEA.HI.X.SX32 R23, R23, R134.reuse, 0x1, P4 ;  /* 0x0000008617177211 */ /* 0x080fe200020f0eff */
[----:B------:R-:W-:Y:S01]  /*1cc0*/  IMAD R95, R26, 0xda, RZ ;  /* 0x000000da1a5f7824 */ /* 0x000fe200078e02ff */
[----:B------:R-:W-:Y:S01]  /*1cd0*/  LEA.HI.X.SX32 R102, R102, R134, 0x1, P6 ;  /* 0x0000008666667211 */ /* 0x000fe200030f0eff */
[C---:B------:R-:W-:Y:S01]  /*1ce0*/  IMAD R119, R26.reuse, 0x77, RZ ;  /* 0x000000771a777824 */ /* 0x040fe200078e02ff */
[-C--:B------:R-:W-:Y:S01]  /*1cf0*/  IADD3 R93, P2, R93, R130.reuse, RZ ;  /* 0x000000825d5d7210 */ /* 0x080fe20007f5e0ff */
[C---:B------:R-:W-:Y:S01]  /*1d00*/  IMAD R94, R26.reuse, 0xde, RZ ;  /* 0x000000de1a5e7824 */ /* 0x040fe200078e02ff */
[----:B------:R-:W-:Y:S01]  /*1d10*/  IADD3 R95, P5, R95, R130, RZ ;  /* 0x000000825f5f7210 */ /* 0x000fe20007fbe0ff */
[C---:B------:R-:W-:Y:S01]  /*1d20*/  IMAD R96, R26.reuse, 0xd6, RZ ;  /* 0x000000d61a607824 */ /* 0x040fe200078e02ff */
[----:B------:R-:W-:Y:S01]  /*1d30*/  LEA.HI.X.SX32 R119, R119, R134, 0x1, P0 ;  /* 0x0000008677777211 */ /* 0x000fe200000f0eff */
[----:B------:R-:W-:Y:S01]  /*1d40*/  IMAD R103, R26, 0x75, RZ ;  /* 0x000000751a677824 */ /* 0x000fe200078e02ff */
[-C--:B------:R-:W-:Y:S01]  /*1d50*/  IADD3 R94, P4, R94, R130.reuse, RZ ;  /* 0x000000825e5e7210 */ /* 0x080fe20007f9e0ff */
[----:B------:R-:W-:Y:S01]  /*1d60*/  IMAD R97, R26, 0xd2, RZ ;  /* 0x000000d21a617824 */ /* 0x000fe200078e02ff */
[----:B------:R-:W-:Y:S01]  /*1d70*/  IADD3 R96, P6, R96, R130, RZ ;  /* 0x0000008260607210 */ /* 0x000fe20007fde0ff */
[C---:B------:R-:W-:Y:S01]  /*1d80*/  IMAD R126, R26.reuse, 0x73, RZ ;  /* 0x000000731a7e7824 */ /* 0x040fe200078e02ff */
[----:B------:R-:W-:Y:S01]  /*1d90*/  LEA.HI.X.SX32 R103, R103, R134, 0x1, P3 ;  /* 0x0000008667677211 */ /* 0x000fe200018f0eff */
[C---:B------:R-:W-:Y:S01]  /*1da0*/  IMAD R98, R26.reuse, 0xce, RZ ;  /* 0x000000ce1a627824 */ /* 0x040fe200078e02ff */
[----:B------:R-:W-:Y:S01]  /*1db0*/  IADD3 R97, P0, R97, R130, RZ ;  /* 0x0000008261617210 */ /* 0x000fe20007f1e0ff */
[----:B------:R-:W-:Y:S01]  /*1dc0*/  IMAD R104, R26, 0x71, RZ ;  /* 0x000000711a687824 */ /* 0x000fe200078e02ff */
[----:B------:R-:W-:Y:S01]  /*1dd0*/  LEA.HI.X.SX32 R126, R126, R134, 0x1, P1 ;  /* 0x000000867e7e7211 */ /* 0x000fe200008f0eff */
[----:B------:R-:W-:Y:S01]  /*1de0*/  IMAD R105, R26, 0x6d, RZ ;  /* 0x0000006d1a697824 */ /* 0x000fe200078e02ff */
[----:B------:R-:W-:Y:S01]  /*1df0*/  IADD3 R98, P3, R98, R130, RZ ;  /* 0x0000008262627210 */ /* 0x000fe20007f7e0ff */
[----:B------:R-:W-:Y:S01]  /*1e00*/  IMAD R99, R26, 0xca, RZ ;  /* 0x000000ca1a637824 */ /* 0x000fe200078e02ff */
[-C--:B------:R-:W-:Y:S01]  /*1e10*/  LEA.HI.X.SX32 R104, R104, R134.reuse, 0x1, P2 ;  /* 0x0000008668687211 */ /* 0x080fe200010f0eff */
[C---:B------:R-:W-:Y:S01]  /*1e20*/  IMAD R120, R26.reuse, 0x6f, RZ ;  /* 0x0000006f1a787824 */ /* 0x040fe200078e02ff */
[----:B------:R-:W-:Y:S01]  /*1e30*/  LEA.HI.X.SX32 R105, R105, R134, 0x1, P5 ;  /* 0x0000008669697211 */ /* 0x000fe200028f0eff */
[C---:B------:R-:W-:Y:S01]  /*1e40*/  IMAD R129, R26.reuse, 0x6b, RZ ;  /* 0x0000006b1a817824 */ /* 0x040fe200078e02ff */
[----:B------:R-:W-:Y:S01]  /*1e50*/  IADD3 R99, P1, R99, R130, RZ ;  /* 0x0000008263637210 */ /* 0x000fe20007f3e0ff */
[----:B------:R-:W-:Y:S01]  /*1e60*/  IMAD R100, R26, 0xc6, RZ ;  /* 0x000000c61a647824 */ /* 0x000fe200078e02ff */
[-C--:B------:R-:W-:Y:S01]  /*1e70*/  LEA.HI.X.SX32 R120, R120, R134.reuse, 0x1, P4 ;  /* 0x0000008678787211 */ /* 0x080fe200020f0eff */
[C---:B------:R-:W-:Y:S01]  /*1e80*/  IMAD R242, R26.reuse, 0xbe, RZ ;  /* 0x000000be1af27824 */ /* 0x040fe200078e02ff */
[----:B------:R-:W-:Y:S01]  /*1e90*/  LEA.HI.X.SX32 R129, R129, R134, 0x1, P6 ;  /* 0x0000008681817211 */ /* 0x000fe200030f0eff */
[----:B------:R-:W-:Y:S01]  /*1ea0*/  IMAD R106, R26, 0x69, RZ ;  /* 0x000000691a6a7824 */ /* 0x000fe200078e02ff */
[-C--:B------:R-:W-:Y:S01]  /*1eb0*/  IADD3 R100, P2, R100, R130.reuse, RZ ;  /* 0x0000008264647210 */ /* 0x080fe20007f5e0ff */
[----:B------:R-:W-:Y:S01]  /*1ec0*/  IMAD R101, R26, 0xc2, RZ ;  /* 0x000000c21a657824 */ /* 0x000fe200078e02ff */
[----:B------:R-:W-:Y:S01]  /*1ed0*/  IADD3 R242, P5, R242, R130, RZ ;  /* 0x00000082f2f27210 */ /* 0x000fe20007fbe0ff */
[----:B------:R-:W-:Y:S01]  /*1ee0*/  IMAD R240, R26, 0xba, RZ ;  /* 0x000000ba1af07824 */ /* 0x000fe200078e02ff */
[----:B------:R-:W-:Y:S01]  /*1ef0*/  LEA.HI.X.SX32 R106, R106, R134, 0x1, P0 ;  /* 0x000000866a6a7211 */ /* 0x000fe200000f0eff */
[C---:B------:R-:W-:Y:S01]  /*1f00*/  IMAD R121, R26.reuse, 0x67, RZ ;  /* 0x000000671a797824 */ /* 0x040fe200078e02ff */
[-C--:B------:R-:W-:Y:S01]  /*1f10*/  IADD3 R101, P4, R101, R130.reuse, RZ ;  /* 0x0000008265657210 */ /* 0x080fe20007f9e0ff */
[----:B------:R-:W-:Y:S01]  /*1f20*/  IMAD R238, R26, 0xb6, RZ ;  /* 0x000000b61aee7824 */ /* 0x000fe200078e02ff */
[----:B------:R-:W-:Y:S01]  /*1f30*/  IADD3 R240, P6, R240, R130, RZ ;  /* 0x00000082f0f07210 */ /* 0x000fe20007fde0ff */
[C---:B------:R-:W-:Y:S01]  /*1f40*/  IMAD R107, R26.reuse, 0x65, RZ ;  /* 0x000000651a6b7824 */ /* 0x040fe200078e02ff */
[----:B------:R-:W-:Y:S01]  /*1f50*/  LEA.HI.X.SX32 R121, R121, R134, 0x1, P3 ;  /* 0x0000008679797211 */ /* 0x000fe200018f0eff */
[----:B------:R-:W-:Y:S01]  /*1f60*/  IMAD R236, R26, 0xb2, RZ ;  /* 0x000000b21aec7824 */ /* 0x000fe200078e02ff */
[----:B------:R-:W-:Y:S01]  /*1f70*/  IADD3 R238, P0, R238, R130, RZ ;  /* 0x00000082eeee7210 */ /* 0x000fe20007f1e0ff */
[C---:B------:R-:W-:Y:S01]  /*1f80*/  IMAD R128, R26.reuse, 0x63, RZ ;  /* 0x000000631a807824 */ /* 0x040fe200078e02ff */
[----:B------:R-:W-:Y:S01]  /*1f90*/  LEA.HI.X.SX32 R107, R107, R134, 0x1, P1 ;  /* 0x000000866b6b7211 */ /* 0x000fe200008f0eff */
[----:B------:R-:W-:Y:S01]  /*1fa0*/  IMAD R234, R26, 0xae, RZ ;  /* 0x000000ae1aea7824 */ /* 0x000fe200078e02ff */
[----:B------:R-:W-:Y:S01]  /*1fb0*/  IADD3 R236, P3, R236, R130, RZ ;  /* 0x00000082ecec7210 */ /* 0x000fe20007f7e0ff */
[----:B------:R-:W-:Y:S01]  /*1fc0*/  IMAD R109, R26, 0x61, RZ ;  /* 0x000000611a6d7824 */ /* 0x000fe200078e02ff */
[----:B------:R-:W-:Y:S01]  /*1fd0*/  LEA.HI.X.SX32 R128, R128, R134, 0x1, P2 ;  /* 0x0000008680807211 */ /* 0x000fe200010f0eff */
[----:B------:R-:W-:Y:S01]  /*1fe0*/  IMAD R232, R26, 0xaa, RZ ;  /* 0x000000aa1ae87824 */ /* 0x000fe200078e02ff */
[-C--:B------:R-:W-:Y:S01]  /*1ff0*/  IADD3 R234, P1, R234, R130.reuse, RZ ;  /* 0x00000082eaea7210 */ /* 0x080fe20007f3e0ff */
[C---:B------:R-:W-:Y:S01]  /*2000*/  IMAD R247, R26.reuse, 0x5f, RZ ;  /* 0x0000005f1af77824 */ /* 0x040fe200078e02ff */
[----:B------:R-:W-:Y:S01]  /*2010*/  STL [R1], R242 ;  /* 0x000000f201007387 */ /* 0x000fe20000100800 */
[----:B------:R-:W-:Y:S01]  /*2020*/  IMAD R230, R26, 0xa6, RZ ;  /* 0x000000a61ae67824 */ /* 0x000fe200078e02ff */
[----:B------:R-:W-:Y:S01]  /*2030*/  IADD3 R232, P2, R232, R130, RZ ;  /* 0x00000082e8e87210 */ /* 0x000fe20007f5e0ff */
[C---:B------:R-:W-:Y:S01]  /*2040*/  IMAD R228, R26.reuse, 0xa2, RZ ;  /* 0x000000a21ae47824 */ /* 0x040fe200078e02ff */
[----:B------:R-:W-:Y:S01]  /*2050*/  LEA.HI.X.SX32 R109, R109, R134, 0x1, P4 ;  /* 0x000000866d6d7211 */ /* 0x000fe200020f0eff */
[C---:B------:R-:W-:Y:S01]  /*2060*/  IMAD R226, R26.reuse, 0x5d, RZ ;  /* 0x0000005d1ae27824 */ /* 0x040fe200078e02ff */
[----:B------:R-:W-:Y:S01]  /*2070*/  STL [R1+0x24], R240 ;  /* 0x000024f001007387 */ /* 0x000fe20000100800 */
        /* <DEDUP_REMOVED lines=8> */
[----:B------:R-:W-:Y:S01]  /*2100*/  IMAD R216, R26, 0x96, RZ ;  /* 0x000000961ad87824 */ /* 0x000fe200078e02ff */
[----:B------:R-:W-:Y:S01]  /*2110*/  STL [R1+0x44], R236 ;  /* 0x000044ec01007387 */ /* 0x000fe20000100800 */
[----:B------:R-:W-:Y:S01]  /*2120*/  LEA.HI.X.SX32 R226, R226, R134, 0x1, P6 ;  /* 0x00000086e2e27211 */ /* 0x000fe200030f0eff */
[----:B------:R-:W-:Y:S01]  /*2130*/  IMAD R132, R26, 0x57, RZ ;  /* 0x000000571a847824 */ /* 0x000fe200078e02ff */
[----:B------:R-:W-:Y:S01]  /*2140*/  IADD3 R224, P6, R224, R130, RZ ;  /* 0x00000082e0e07210 */ /* 0x000fe20007fde0ff */
        /* <DEDUP_REMOVED lines=13> */
[----:B------:R-:W-:-:S02]  /*2220*/  IMAD R245, R26, 0x53, RZ ;  /* 0x000000531af57824 */ /* 0x000fc400078e02ff */
[C---:B------:R-:W-:Y:S01]  /*2230*/  IMAD R243, R26.reuse, 0x8a, RZ ;  /* 0x0000008a1af37824 */ /* 0x040fe200078e02ff */
[----:B------:R-:W-:Y:S01]  /*2240*/  STL [R1+0x20], R226 ;  /* 0x000020e201007387 */ /* 0x000fe20000100800 */
[C---:B------:R-:W-:Y:S02]  /*2250*/  IMAD R241, R26.reuse, 0x51, RZ ;  /* 0x000000511af17824 */ /* 0x040fe400078e02ff */
[C---:B------:R-:W-:Y:S01]  /*2260*/  IMAD R239, R26.reuse, 0x86, RZ ;  /* 0x000000861aef7824 */ /* 0x040fe200078e02ff */
[----:B------:R-:W-:Y:S01]  /*2270*/  STL [R1+0x94], R224 ;  /* 0x000094e001007387 */ /* 0x000fe20000100800 */
[C---:B------:R-:W-:Y:S02]  /*2280*/  IMAD R237, R26.reuse, 0x4f, RZ ;  /* 0x0000004f1aed7824 */ /* 0x040fe400078e02ff */
[C---:B------:R-:W-:Y:S01]  /*2290*/  IMAD R235, R26.reuse, 0x82, RZ ;  /* 0x000000821aeb7824 */ /* 0x040fe200078e02ff */
        /* <DEDUP_REMOVED lines=9> */
[----:B------:R0:W-:Y:S01]  /*2330*/  STL [R1+0xb4], R216 ;  /* 0x0000b4d801007387 */ /* 0x0001e20000100800 */
[----:B------:R-:W-:-:S02]  /*2340*/  IMAD R21, R26, 0x7e, RZ ;  /* 0x0000007e1a157824 */ /* 0x000fc400078e02ff */
[C---:B------:R-:W-:Y:S01]  /*2350*/  IMAD R215, R26.reuse, 0x41, RZ ;  /* 0x000000411ad77824 */ /* 0x040fe200078e02ff */
[----:B------:R1:W-:Y:S01]  /*2360*/  STL [R1+0x50], R132 ;  /* 0x0000508401007387 */ /* 0x0003e20000100800 */
[C---:B------:R-:W-:Y:S02]  /*2370*/  IMAD R131, R26.reuse, 0xfc, RZ ;  /* 0x000000fc1a837824 */ /* 0x040fe400078e02ff */
[C---:B------:R-:W-:Y:S01]  /*2380*/  IMAD R70, R26.reuse, 0x7a, RZ ;  /* 0x0000007a1a467824 */ /* 0x040fe200078e02ff */
[----:B------:R2:W-:Y:S01]  /*2390*/  STL [R1+0xc4], R124 ;  /* 0x0000c47c01007387 */ /* 0x0005e20000100800 */
[C---:B------:R-:W-:Y:S01]  /*23a0*/  IMAD R213, R26.reuse, 0x3f, RZ ;  /* 0x0000003f1ad57824 */ /* 0x040fe200078e02ff */
[----:B0-----:R-:W-:Y:S01]  /*23b0*/  LEA.HI.X.SX32 R216, R251, R134, 0x1, P2 ;  /* 0x00000086fbd87211 */ /* 0x001fe200010f0eff */
[C---:B------:R-:W-:Y:S02]  /*23c0*/  IMAD R123, R26.reuse, 0xf4, RZ ;  /* 0x000000f41a7b7824 */ /* 0x040fe400078e02ff */
[C---:B------:R-:W-:Y:S01]  /*23d0*/  IMAD R72, R26.reuse, 0x76, RZ ;  /* 0x000000761a487824 */ /* 0x040fe200078e02ff */
[----:B-1----:R-:W-:Y:S01]  /*23e0*/  IADD3 R132, P2, R249, R130, RZ ;  /* 0x00000082f9847210 */ /* 0x002fe20007f5e0ff */
[----:B------:R0:W-:Y:S01]  /*23f0*/  STL [R1+0x60], R216 ;  /* 0x000060d801007387 */ /* 0x0001e20000100800 */
[----:B------:R-:W-:Y:S01]  /*2400*/  IMAD R211, R26, 0x3d, RZ ;  /* 0x0000003d1ad37824 */ /* 0x000fe200078e02ff */
[----:B--2---:R-:W-:-:S02]  /*2410*/  LEA.HI.X.SX32 R124, R245, R134, 0x1, P4 ;  /* 0x00000086f57c7211 */ /* 0x004fc400020f0eff */
[----:B------:R1:W-:Y:S01]  /*2420*/  STL [R1+0xd4], R132 ;  /* 0x0000d48401007387 */ /* 0x0003e20000100800 */
[C---:B------:R-:W-:Y:S02]  /*2430*/  IMAD R133, R26.reuse, 0xec, RZ ;  /* 0x000000ec1a857824 */ /* 0x040fe400078e02ff */
[C---:B------:R-:W-:Y:S01]  /*2440*/  IMAD R74, R26.reuse, 0x72, RZ ;  /* 0x000000721a4a7824 */ /* 0x040fe200078e02ff */
[----:B------:R2:W-:Y:S01]  /*2450*/  STL [R1+0x70], R124 ;  /* 0x0000707c01007387 */ /* 0x0005e20000100800 */
[C---:B------:R-:W-:Y:S01]  /*2460*/  IMAD R209, R26.reuse, 0x3b, RZ ;  /* 0x0000003b1ad17824 */ /* 0x040fe200078e02ff */
[----:B0-----:R-:W-:Y:S01]  /*2470*/  IADD3 R216, P4, R243, R130, RZ ;  /* 0x00000082f3d87210 */ /* 0x001fe20007f9e0ff */
[C---:B------:R-:W-:Y:S02]  /*2480*/  IMAD R225, R26.reuse, 0xe4, RZ ;  /* 0x000000e41ae17824 */ /* 0x040fe400078e02ff */
[C---:B------:R-:W-:Y:S01]  /*2490*/  IMAD R208, R26.reuse, 0xbc, RZ ;  /* 0x000000bc1ad07824 */ /* 0x040fe200078e02ff */
[----:B-1----:R-:W-:Y:S01]  /*24a0*/  LEA.HI.X.SX32 R132, R241, R134, 0x1, P5 ;  /* 0x00000086f1847211 */ /* 0x002fe200028f0eff */
[----:B------:R0:W-:Y:S01]  /*24b0*/  STL [R1+0xe4], R216 ;  /* 0x0000e4d801007387 */ /* 0x0001e20000100800 */
[----:B------:R-:W-:Y:S01]  /*24c0*/  IMAD R221, R26, 0xdc, RZ ;  /* 0x000000dc1add7824 */ /* 0x000fe200078e02ff */
[----:B--2---:R-:W-:-:S02]  /*24d0*/  IADD3 R124, P5, R239, R130, RZ ;  /* 0x00000082ef7c7210 */ /* 0x004fc40007fbe0ff */
[----:B------:R1:W-:Y:S01]  /*24e0*/  STL [R1+0x80], R132 ;  /* 0x0000808401007387 */ /* 0x0003e20000100800 */
[C---:B------:R-:W-:Y:S01]  /*24f0*/  IMAD R75, R26.reuse, 0x6e, RZ ;  /* 0x0000006e1a4b7824 */ /* 0x040fe200078e02ff */
[-C--:B------:R-:W-:Y:S02]  /*2500*/  LEA.HI.X.SX32 R218, R219, R134.reuse, 0x1, P5 ;  /* 0x00000086dbda7211 */ /* 0x080fe400028f0eff */
        /* <DEDUP_REMOVED lines=10> */
[----:B------:R-:W-:Y:S01]  /*25b0*/  LEA.HI.X.SX32 R215, R215, R134, 0x1, P6 ;  /* 0x00000086d7d77211 */ /* 0x000fe200030f0eff */
[C---:B------:R-:W-:Y:S01]  /*25c0*/  IMAD R125, R26.reuse, 0xd4, RZ ;  /* 0x000000d41a7d7824 */ /* 0x040fe200078e02ff */
[----:B------:R-:W-:Y:S01]  /*25d0*/  IADD3 R131, P0, R131, R130, RZ ;  /* 0x0000008283837210 */ /* 0x000fe20007f1e0ff */
[----:B------:R2:W-:Y:S01]  /*25e0*/  STL [R1+0xa0], R124 ;  /* 0x0000a07c01007387 */ /* 0x0005e20000100800 */
[C---:B------:R-:W-:Y:S01]  /*25f0*/  IMAD R202, R26.reuse, 0xac, RZ ;  /* 0x000000ac1aca7824 */ /* 0x040fe200078e02ff */
[----:B0-----:R-:W-:Y:S01]  /*2600*/  LEA.HI.X.SX32 R216, R223, R134, 0x1, P4 ;  /* 0x00000086dfd87211 */ /* 0x001fe200020f0eff */
[C---:B------:R-:W-:Y:S01]  /*2610*/  IMAD R135, R26.reuse, 0xcc, RZ ;  /* 0x000000cc1a877824 */ /* 0x040fe200078e02ff */
[----:B------:R-:W-:Y:S01]  /*2620*/  IADD3 R125, P6, R125, R130, RZ ;  /* 0x000000827d7d7210 */ /* 0x000fe20007fde0ff */
[C---:B------:R-:W-:Y:S01]  /*2630*/  IMAD R83, R26.reuse, 0x66, RZ ;  /* 0x000000661a537824 */ /* 0x040fe200078e02ff */
[----:B-1----:R-:W-:Y:S01]  /*2640*/  LEA.HI.X.SX32 R132, R231, R134, 0x1, P3 ;  /* 0x00000086e7847211 */ /* 0x002fe200018f0eff */
[C---:B------:R-:W-:Y:S01]  /*2650*/  IMAD R200, R26.reuse, 0x35, RZ ;  /* 0x000000351ac87824 */ /* 0x040fe200078e02ff */
[----:B------:R-:W-:Y:S01]  /*2660*/  IADD3 R123, P3, R123, R130, RZ ;  /* 0x000000827b7b7210 */ /* 0x000fe20007f7e0ff */
[C---:B------:R-:W-:Y:S01]  /*2670*/  IMAD R199, R26.reuse, 0xa4, RZ ;  /* 0x000000a41ac77824 */ /* 0x040fe200078e02ff */
[----:B--2---:R-:W-:Y:S01]  /*2680*/  LEA.HI.X.SX32 R124, R229, R134, 0x1, P1 ;  /* 0x00000086e57c7211 */ /* 0x004fe200008f0eff */
[----:B------:R0:W-:Y:S01]  /*2690*/  STL [R1+0xb0], R132 ;  /* 0x0000b08401007387 */ /* 0x0001e20000100800 */
[----:B------:R-:W-:Y:S01]  /*26a0*/  IADD3 R133, P1, R133, R130, RZ ;  /* 0x0000008285857210 */ /* 0x000fe20007f3e0ff */
[----:B------:R-:W-:-:S02]  /*26b0*/  IMAD R87, R26, 0x62, RZ ;  /* 0x000000621a577824 */ /* 0x000fc400078e02ff */
[----:B------:R1:W-:Y:S01]  /*26c0*/  STL [R1+0xc0], R124 ;  /* 0x0000c07c01007387 */ /* 0x0003e20000100800 */
[C---:B------:R-:W-:Y:S02]  /*26d0*/  IMAD R197, R26.reuse, 0x33, RZ ;  /* 0x000000331ac57824 */ /* 0x040fe400078e02ff */
[C---:B------:R-:W-:Y:S02]  /*26e0*/  IMAD R127, R26.reuse, 0xc4, RZ ;  /* 0x000000c41a7f7824 */ /* 0x040fe400078e02ff */
[C---:B------:R-:W-:Y:S01]  /*26f0*/  IMAD R196, R26.reuse, 0x9c, RZ ;  /* 0x0000009c1ac47824 */ /* 0x040fe200078e02ff */
[----:B0-----:R-:W-:Y:S01]  /*2700*/  LEA.HI.X.SX32 R132, R227, R134, 0x1, P2 ;  /* 0x00000086e3847211 */ /* 0x001fe200010f0eff */
[C---:B------:R-:W-:Y:S02]  /*2710*/  IMAD R192, R26.reuse, 0x5e, RZ ;  /* 0x0000005e1ac07824 */ /* 0x040fe400078e02ff */
[C---:B------:R-:W-:Y:S01]  /*2720*/  IMAD R194, R26.reuse, 0x31, RZ ;  /* 0x000000311ac27824 */ /* 0x040fe200078e02ff */
[----:B-1----:R-:W-:Y:S01]  /*2730*/  IADD3 R124, P2, R225, R130, RZ ;  /* 0x00000082e17c7210 */ /* 0x002fe20007f5e0ff */
[----:B------:R0:W-:Y:S01]  /*2740*/  STL [R1+0xd0], R132 ;  /* 0x0000d08401007387 */ /* 0x0001e20000100800 */
[----:B------:R-:W-:-:S02]  /*2750*/  IMAD R193, R26, 0x94, RZ ;  /* 0x000000941ac17824 */ /* 0x000fc400078e02ff */
[C---:B------:R-:W-:Y:S01]  /*2760*/  IMAD R188, R26.reuse, 0x5a, RZ ;  /* 0x0000005a1abc7824 */ /* 0x040fe200078e02ff */
[----:B------:R1:W-:Y:S01]  /*2770*/  STL [R1+0xe0], R216 ;  /* 0x0000e0d801007387 */ /* 0x0003e20000100800 */
[C---:B------:R-:W-:Y:S02]  /*2780*/  IMAD R190, R26.reuse, 0x2f, RZ ;  /* 0x0000002f1abe7824 */ /* 0x040fe400078e02ff */
[C---:B------:R-:W-:Y:S01]  /*2790*/  IMAD R189, R26.reuse, 0x8c, RZ ;  /* 0x0000008c1abd7824 */ /* 0x040fe200078e02ff */
[----:B------:R-:W-:Y:S01]  /*27a0*/  STL [R1+0xf0], R218 ;  /* 0x0000f0da01007387 */ /* 0x000fe20000100800 */
[C---:B------:R-:W-:Y:S01]  /*27b0*/  IMAD R184, R26.reuse, 0x56, RZ ;  /* 0x000000561ab87824 */ /* 0x040fe200078e02ff */
[-C--:B0-----:R-:W-:Y:S01]  /*27c0*/  IADD3 R132, P4, R221, R130.reuse, RZ ;  /* 0x00000082dd847210 */ /* 0x081fe20007f9e0ff */
[C---:B------:R-:W-:Y:S02]  /*27d0*/  IMAD R186, R26.reuse, 0x2d, RZ ;  /* 0x0000002d1aba7824 */ /* 0x040fe400078e02ff */
[C---:B------:R-:W-:Y:S01]  /*27e0*/  IMAD R185, R26.reuse, 0x84, RZ ;  /* 0x000000841ab97824 */ /* 0x040fe200078e02ff */
[C---:B-1----:R-:W-:Y:S01]  /*27f0*/  IADD3 R216, P5, R21.reuse, R130, RZ ;  /* 0x0000008215d87210 */ /* 0x042fe20007fbe0ff */
[C---:B------:R-:W-:Y:S01]  /*2800*/  IMAD R181, R26.reuse, 0x52, RZ ;  /* 0x000000521ab57824 */ /* 0x040fe200078e02ff */
[-C--:B------:R-:W-:Y:S01]  /*2810*/  LEA.HI.X.SX32 R21, R21, R134.reuse, 0x1, P0 ;  /* 0x0000008615157211 */ /* 0x080fe200000f0eff */
[C---:B------:R-:W-:Y:S01]  /*2820*/  IMAD R182, R26.reuse, 0x2b, RZ ;  /* 0x0000002b1ab67824 */ /* 0x040fe200078e02ff */
[----:B------:R-:W-:Y:S01]  /*2830*/  LEA.HI.X.SX32 R213, R213, R134, 0x1, P5 ;  /* 0x00000086d5d57211 */ /* 0x000fe200028f0eff */
[----:B------:R-:W-:Y:S01]  /*2840*/  STL [R1+0x114], R216 ;  /* 0x000114d801007387 */ /* 0x000fe20000100800 */
[----:B------:R-:W-:Y:S01]  /*2850*/  IADD3 R135, P5, R135, R130, RZ ;  /* 0x0000008287877210 */ /* 0x000fe20007fbe0ff */
[----:B------:R-:W-:-:S02]  /*2860*/  IMAD R178, R26, 0x4e, RZ ;  /* 0x0000004e1ab27824 */ /* 0x000fc400078e02ff */
[----:B------:R0:W-:Y:S01]  /*2870*/  STL [R1+0x100], R215 ;  /* 0x000100d701007387 */ /* 0x0001e20000100800 */
[C---:B------:R-:W-:Y:S02]  /*2880*/  IMAD R179, R26.reuse, 0x29, RZ ;  /* 0x000000291ab37824 */ /* 0x040fe400078e02ff */
[C---:B------:R-:W-:Y:S02]  /*2890*/  IMAD R175, R26.reuse, 0x4a, RZ ;  /* 0x0000004a1aaf7824 */ /* 0x040fe400078e02ff */
[C---:B------:R-:W-:Y:S02]  /*28a0*/  IMAD R176, R26.reuse, 0x27, RZ ;  /* 0x000000271ab07824 */ /* 0x040fe400078e02ff */
[C---:B------:R-:W-:Y:S02]  /*28b0*/  IMAD R172, R26.reuse, 0x46, RZ ;  /* 0x000000461aac7824 */ /* 0x040fe400078e02ff */
[----:B------:R-:W-:Y:S01]  /*28c0*/  IMAD R173, R26, 0x25, RZ ;  /* 0x000000251aad7824 */ /* 0x000fe200078e02ff */
[----:B0-----:R-:W-:Y:S01]  /*28d0*/  IADD3 R215, P0, R70, R130, RZ ;  /* 0x0000008246d77210 */ /* 0x001fe20007f1e0ff */
[----:B------:R-:W-:Y:S01]  /*28e0*/  IMAD R168, R26, 0x42, RZ ;  /* 0x000000421aa87824 */ /* 0x000fe200078e02ff */
        /* <DEDUP_REMOVED lines=15> */
[----:B------:R-:W-:Y:S01]  /*29e0*/  IMAD R161, R26, 0x1f, RZ ;  /* 0x0000001f1aa17824 */ /* 0x000fe200078e02ff */
        /* <DEDUP_REMOVED lines=12> */
[----:B------:R-:W-:Y:S01]  /*2ab0*/  LEA.HI.X.SX32 R74, R74, R134, 0x1, P2 ;  /* 0x000000864a4a7211 */ /* 0x000fe200010f0eff */
[----:B------:R-:W-:-:S02]  /*2ac0*/  IMAD R154, R26, 0x88, RZ ;  /* 0x000000881a9a7824 */ /* 0x000fc400078e02ff */
[----:B------:R-:W-:Y:S01]  /*2ad0*/  STL [R1+0x144], R211 ;  /* 0x000144d301007387 */ /* 0x000fe20000100800 */
[C---:B------:R-:W-:Y:S02]  /*2ae0*/  IMAD R85, R26.reuse, 0x64, RZ ;  /* 0x000000641a557824 */ /* 0x040fe400078e02ff */
[C---:B------:R-:W-:Y:S01]  /*2af0*/  IMAD R151, R26.reuse, 0x1b, RZ ;  /* 0x0000001b1a977824 */ /* 0x040fe200078e02ff */
[----:B------:R0:W-:Y:S01]  /*2b00*/  STL [R1+0x130], R209 ;  /* 0x000130d101007387 */ /* 0x0001e20000100800 */
[C---:B------:R-:W-:Y:S02]  /*2b10*/  IMAD R149, R26.reuse, 0x32, RZ ;  /* 0x000000321a957824 */ /* 0x040fe400078e02ff */
[C---:B------:R-:W-:Y:S01]  /*2b20*/  IMAD R116, R26.reuse, 0x5c, RZ ;  /* 0x0000005c1a747824 */ /* 0x040fe200078e02ff */
[----:B------:R1:W-:Y:S01]  /*2b30*/  STL [R1+0x1c], R208 ;  /* 0x00001cd001007387 */ /* 0x0003e20000100800 */
[C---:B------:R-:W-:Y:S02]  /*2b40*/  IMAD R152, R26.reuse, 0x19, RZ ;  /* 0x000000191a987824 */ /* 0x040fe400078e02ff */
[----:B------:R-:W-:-:S02]  /*2b50*/  IMAD R144, R26, 0x2e, RZ ;  /* 0x0000002e1a907824 */ /* 0x000fc400078e02ff */
[C---:B------:R-:W-:Y:S01]  /*2b60*/  IMAD R140, R26.reuse, 0x54, RZ ;  /* 0x000000541a8c7824 */ /* 0x040fe200078e02ff */
[C---:B0-----:R-:W-:Y:S01]  /*2b70*/  IADD3 R209, P2, R75.reuse, R130, RZ ;  /* 0x000000824bd17210 */ /* 0x041fe20007f5e0ff */
[C---:B------:R-:W-:Y:S01]  /*2b80*/  IMAD R157, R26.reuse, 0x17, RZ ;  /* 0x000000171a9d7824 */ /* 0x040fe200078e02ff */
[-C--:B------:R-:W-:Y:S01]  /*2b90*/  LEA.HI.X.SX32 R75, R75, R134.reuse, 0x1, P4 ;  /* 0x000000864b4b7211 */ /* 0x080fe200020f0eff */
[----:B------:R-:W-:Y:S01]  /*2ba0*/  IMAD R118, R26, 0x2a, RZ ;  /* 0x0000002a1a767824 */ /* 0x000fe200078e02ff */
[----:B-1----:R-:W-:Y:S01]  /*2bb0*/  LEA.HI.X.SX32 R208, R206, R134, 0x1, P1 ;  /* 0x00000086ced07211 */ /* 0x002fe200008f0eff */
[----:B------:R-:W-:Y:S01]  /*2bc0*/  STL [R1+0x154], R209 ;  /* 0x000154d101007387 */ /* 0x000fe20000100800 */
[-C--:B------:R-:W-:Y:S01]  /*2bd0*/  IADD3 R206, P1, R205, R130.reuse, RZ ;  /* 0x00000082cdce7210 */ /* 0x080fe20007f3e0ff */
[C---:B------:R-:W-:Y:S01]  /*2be0*/  IMAD R160, R26.reuse, 0xb0, RZ ;  /* 0x000000b01aa07824 */ /* 0x040fe200078e02ff */
[----:B------:R-:W-:Y:S01]  /*2bf0*/  IADD3 R205, P4, R79, R130, RZ ;  /* 0x000000824fcd7210 */ /* 0x000fe20007f9e0ff */
[----:B------:R-:W-:Y:S01]  /*2c00*/  STL [R1+0x140], R208 ;  /* 0x000140d001007387 */ /* 0x000fe20000100800 */
[----:B------:R-:W-:Y:S01]  /*2c10*/  LEA.HI.X.SX32 R203, R203, R134, 0x1, P2 ;  /* 0x00000086cbcb7211 */ /* 0x000fe200010f0eff */
[----:B------:R-:W-:Y:S01]  /*2c20*/  IMAD R114, R26, 0x4c, RZ ;  /* 0x0000004c1a727824 */ /* 0x000fe200078e02ff */
[----:B------:R-:W-:Y:S01]  /*2c30*/  IADD3 R202, P2, R202, R130, RZ ;  /* 0x00000082caca7210 */ /* 0x000fe20007f5e0ff */
[----:B------:R-:W-:Y:S01]  /*2c40*/  STL [R1+0x3c], R206 ;  /* 0x00003cce01007387 */ /* 0x000fe20000100800 */
        /* <DEDUP_REMOVED lines=37> */
[----:B------:R-:W-:Y:S01]  /*2ea0*/  IMAD R187, R26, 0xd, RZ ;  /* 0x0000000d1abb7824 */ /* 0x000fe200078e02ff */
[----:B0-----:R-:W-:Y:S01]  /*2eb0*/  IADD3 R197, P0, R192, R130, RZ ;  /* 0x00000082c0c57210 */ /* 0x001fe20007f1e0ff */
[C---:B------:R-:W-:Y:S02]  /*2ec0*/  IMAD R31, R26.reuse, 0x2c, RZ ;  /* 0x0000002c1a1f7824 */ /* 0x040fe400078e02ff */
[----:B------:R-:W-:Y:S01]  /*2ed0*/  IMAD R32, R26, 0x16, RZ ;  /* 0x000000161a207824 */ /* 0x000fe200078e02ff */
[----:B-1----:R-:W-:Y:S01]  /*2ee0*/  LEA.HI.X.SX32 R196, R194, R134, 0x1, P5 ;  /* 0x00000086c2c47211 */ /* 0x002fe200028f0eff */
[----:B------:R-:W-:Y:S01]  /*2ef0*/  STL [R1+0x194], R197 ;  /* 0x000194c501007387 */ /* 0x000fe20000100800 */
[----:B------:R-:W-:Y:S01]  /*2f00*/  IADD3 R194, P5, R193, R130, RZ ;  /* 0x00000082c1c27210 */ /* 0x000fe20007fbe0ff */
[----:B------:R-:W-:Y:S01]  /*2f10*/  IMAD R34, R26, 0x48, RZ ;  /* 0x000000481a227824 */ /* 0x000fe200078e02ff */
[----:B------:R-:W-:Y:S01]  /*2f20*/  LEA.HI.X.SX32 R193, R192, R134, 0x1, P3 ;  /* 0x00000086c0c17211 */ /* 0x000fe200018f0eff */
        /* <DEDUP_REMOVED lines=9> */
[----:B------:R-:W-:-:S02]  /*2fc0*/  IMAD R37, R26, 0x12, RZ ;  /* 0x000000121a257824 */ /* 0x000fc400078e02ff */
[C---:B------:R-:W-:Y:S01]  /*2fd0*/  IMAD R38, R26.reuse, 0x70, RZ ;  /* 0x000000701a267824 */ /* 0x040fe200078e02ff */
[----:B------:R-:W-:Y:S01]  /*2fe0*/  STL [R1+0x1a4], R192 ;  /* 0x0001a4c001007387 */ /* 0x000fe20000100800 */
[C---:B------:R-:W-:Y:S02]  /*2ff0*/  IMAD R89, R26.reuse, 0x38, RZ ;  /* 0x000000381a597824 */ /* 0x040fe400078e02ff */
[C---:B------:R-:W-:Y:S01]  /*3000*/  IMAD R136, R26.reuse, 0x1c, RZ ;  /* 0x0000001c1a887824 */ /* 0x040fe200078e02ff */
[----:B------:R0:W-:Y:S01]  /*3010*/  STL [R1+0x190], R190 ;  /* 0x000190be01007387 */ /* 0x0001e20000100800 */
[C---:B------:R-:W-:Y:S02]  /*3020*/  IMAD R195, R26.reuse, 0x9, RZ ;  /* 0x000000091ac37824 */ /* 0x040fe400078e02ff */
[C---:B------:R-:W-:Y:S01]  /*3030*/  IMAD R171, R26.reuse, 0xe0, RZ ;  /* 0x000000e01aab7824 */ /* 0x040fe200078e02ff */
[----:B------:R1:W-:Y:S01]  /*3040*/  STL [R1+0xdc], R189 ;  /* 0x0000dcbd01007387 */ /* 0x0003e20000100800 */
[----:B------:R-:W-:-:S02]  /*3050*/  IMAD R137, R26, 0xe, RZ ;  /* 0x0000000e1a897824 */ /* 0x000fc400078e02ff */
[C---:B------:R-:W-:Y:S01]  /*3060*/  IMAD R138, R26.reuse, 0x50, RZ ;  /* 0x000000501a8a7824 */ /* 0x040fe200078e02ff */
[----:B------:R2:W-:Y:S01]  /*3070*/  STL [R1+0x38], R188 ;  /* 0x000038bc01007387 */ /* 0x0005e20000100800 */
[----:B------:R-:W-:Y:S01]  /*3080*/  IMAD R139, R26, 0x28, RZ ;  /* 0x000000281a8b7824 */ /* 0x000fe200078e02ff */
[----:B0-----:R-:W-:Y:S01]  /*3090*/  IADD3 R190, P1, R184, R130, RZ ;  /* 0x00000082b8be7210 */ /* 0x001fe20007f3e0ff */
[C---:B------:R-:W-:Y:S02]  /*30a0*/  IMAD R141, R26.reuse, 0x14, RZ ;  /* 0x000000141a8d7824 */ /* 0x040fe400078e02ff */
[----:B------:R-:W-:Y:S01]  /*30b0*/  IMAD R142, R26, 0xa, RZ ;  /* 0x0000000a1a8e7824 */ /* 0x000fe200078e02ff */
[-C--:B-1----:R-:W-:Y:S01]  /*30c0*/  LEA.HI.X.SX32 R189, R186, R134.reuse, 0x1, P3 ;  /* 0x00000086babd7211 */ /* 0x082fe200018f0eff */
[----:B------:R-:W-:Y:S01]  /*30d0*/  STL [R1+0x1b4], R190 ;  /* 0x0001b4be01007387 */ /* 0x000fe20000100800 */
[----:B------:R-:W-:Y:S01]  /*30e0*/  LEA.HI.X.SX32 R186, R184, R134, 0x1, P2 ;  /* 0x00000086b8ba7211 */ /* 0x000fe200010f0eff */
[C---:B------:R-:W-:Y:S01]  /*30f0*/  IMAD R198, R26.reuse, 0x7, RZ ;  /* 0x000000071ac67824 */ /* 0x040fe200078e02ff */
[-C--:B--2---:R-:W-:Y:S01]  /*3100*/  IADD3 R188, P3, R185, R130.reuse, RZ ;  /* 0x00000082b9bc7210 */ /* 0x084fe20007f7e0ff */
[----:B------:R-:W-:Y:S01]  /*3110*/  STL [R1+0x1a0], R189 ;  /* 0x0001a0bd01007387 */ /* 0x000fe20000100800 */
[C---:B------:R-:W-:Y:S01]  /*3120*/  IADD3 R185, P2, R181.reuse, R130, RZ ;  /* 0x00000082b5b97210 */ /* 0x040fe20007f5e0ff */
[----:B------:R-:W-:Y:S01]  /*3130*/  IMAD R143, R26, 0x60, RZ ;  /* 0x000000601a8f7824 */ /* 0x000fe200078e02ff */
[-C--:B------:R-:W-:Y:S01]  /*3140*/  LEA.HI.X.SX32 R184, R182, R134.reuse, 0x1, P1 ;  /* 0x00000086b6b87211 */ /* 0x080fe200008f0eff */
[----:B------:R-:W-:Y:S01]  /*3150*/  STL [R1+0xfc], R188 ;  /* 0x0000fcbc01007387 */ /* 0x000fe20000100800 */
[----:B------:R-:W-:Y:S01]  /*3160*/  LEA.HI.X.SX32 R182, R181, R134, 0x1, P4 ;  /* 0x00000086b5b67211 */ /* 0x000fe200020f0eff */
[----:B------:R-:W-:Y:S01]  /*3170*/  IMAD R145, R26, 0x30, RZ ;  /* 0x000000301a917824 */ /* 0x000fe200078e02ff */
[----:B------:R-:W-:Y:S01]  /*3180*/  IADD3 R181, P4, R178, R130, RZ ;  /* 0x00000082b2b57210 */ /* 0x000fe20007f9e0ff */
[----:B------:R-:W-:Y:S01]  /*3190*/  STL [R1+0x58], R186 ;  /* 0x000058ba01007387 */ /* 0x000fe20000100800 */
[----:B------:R-:W-:Y:S01]  /*31a0*/  LEA.HI.X.SX32 R179, R179, R134, 0x1, P2 ;  /* 0x00000086b3b37211 */ /* 0x000fe200010f0eff */
[C---:B------:R-:W-:Y:S01]  /*31b0*/  IMAD R146, R26.reuse, 0x18, RZ ;  /* 0x000000181a927824 */ /* 0x040fe200078e02ff */
[-C--:B------:R-:W-:Y:S01]  /*31c0*/  IADD3 R111, P1, R111, R130.reuse, RZ ;  /* 0x000000826f6f7210 */ /* 0x080fe20007f3e0ff */
[----:B------:R-:W-:Y:S01]  /*31d0*/  STL [R1+0x1c4], R185 ;  /* 0x0001c4b901007387 */ /* 0x000fe20000100800 */
[----:B------:R-:W-:Y:S01]  /*31e0*/  IADD3 R113, P2, R113, R130, RZ ;  /* 0x0000008271717210 */ /* 0x000fe20007f5e0ff */
[----:B------:R-:W-:-:S02]  /*31f0*/  IMAD R147, R26, 0xc, RZ ;  /* 0x0000000c1a937824 */ /* 0x000fc400078e02ff */
[----:B------:R-:W-:Y:S01]  /*3200*/  STL [R1+0x1b0], R184 ;  /* 0x0001b0b801007387 */ /* 0x000fe20000100800 */
[C---:B------:R-:W-:Y:S02]  /*3210*/  IMAD R148, R26.reuse, 0x6, RZ ;  /* 0x000000061a947824 */ /* 0x040fe400078e02ff */
[C---:B------:R-:W-:Y:S01]  /*3220*/  IMAD R201, R26.reuse, 0x5, RZ ;  /* 0x000000051ac97824 */ /* 0x040fe200078e02ff */
[----:B------:R-:W-:Y:S01]  /*3230*/  STL [R1+0x78], R182 ;  /* 0x000078b601007387 */ /* 0x000fe20000100800 */
[C---:B------:R-:W-:Y:S02]  /*3240*/  IMAD R183, R26.reuse, 0xc0, RZ ;  /* 0x000000c01ab77824 */ /* 0x040fe400078e02ff */
[C---:B------:R-:W-:Y:S01]  /*3250*/  IMAD.SHL.U32 R150, R26.reuse, 0x2, RZ ;  /* 0x000000021a967824 */ /* 0x040fe200078e00ff */
[----:B------:R0:W-:Y:S01]  /*3260*/  STL [R1+0x1d4], R181 ;  /* 0x0001d4b501007387 */ /* 0x0001e20000100800 */
[C---:B------:R-:W-:Y:S02]  /*3270*/  IMAD R204, R26.reuse, 0x3, RZ ;  /* 0x000000031acc7824 */ /* 0x040fe400078e02ff */
[C---:B------:R-:W-:Y:S01]  /*3280*/  IMAD.SHL.U32 R207, R26.reuse, 0x40, RZ ;  /* 0x000000401acf7824 */ /* 0x040fe200078e00ff */
[----:B------:R1:W-:Y:S01]  /*3290*/  STL [R1+0x1c0], R179 ;  /* 0x0001c0b301007387 */ /* 0x0003e20000100800 */
[----:B------:R-:W-:-:S02]  /*32a0*/  IMAD.SHL.U32 R210, R26, 0x20, RZ ;  /* 0x000000201ad27824 */ /* 0x000fc400078e00ff */
[C---:B------:R-:W-:Y:S02]  /*32b0*/  IMAD.SHL.U32 R212, R26.reuse, 0x10, RZ ;  /* 0x000000101ad47824 */ /* 0x040fe400078e00ff */
[----:B------:R-:W-:Y:S01]  /*32c0*/  IMAD.SHL.U32 R214, R26, 0x8, RZ ;  /* 0x000000081ad67824 */ /* 0x000fe200078e00ff */
[-C--:B0-----:R-:W-:Y:S01]  /*32d0*/  LEA.HI.X.SX32 R181, R178, R134.reuse, 0x1, P6 ;  /* 0x00000086b2b57211 */ /* 0x081fe200030f0eff */
[----:B------:R-:W-:Y:S01]  /*32e0*/  IMAD.SHL.U32 R217, R26, 0x4, RZ ;  /* 0x000000041ad97824 */ /* 0x000fe200078e00ff */
[----:B------:R-:W-:Y:S01]  /*32f0*/  LEA.HI.X.SX32 R178, R176, R134, 0x1, P4 ;  /* 0x00000086b0b27211 */ /* 0x000fe200020f0eff */
[----:B------:R-:W-:Y:S01]  /*3300*/  IMAD.SHL.U32 R69, R26, 0x80, RZ ;  /* 0x000000801a457824 */ /* 0x000fe200078e00ff */
[C---:B-1----:R-:W-:Y:S01]  /*3310*/  IADD3 R179, P6, R175.reuse, R130, RZ ;  /* 0x00000082afb37210 */ /* 0x042fe20007fde0ff */
[----:B------:R-:W-:Y:S01]  /*3320*/  STL [R1+0x98], R181 ;  /* 0x000098b501007387 */ /* 0x000fe20000100800 */
[----:B------:R-:W-:Y:S02]  /*3330*/  LEA.HI.X.SX32 R176, R175, R134, 0x1, P5 ;  /* 0x00000086afb07211 */ /* 0x000fe400028f0eff */
[----:B------:R-:W-:Y:S01]  /*3340*/  IADD3 R175, P5, R172, R130, RZ ;  /* 0x00000082acaf7210 */ /* 0x000fe20007fbe0ff */
[----:B------:R-:W-:Y:S01]  /*3350*/  STL [R1+0x1e4], R179 ;  /* 0x0001e4b301007387 */ /* 0x000fe20000100800 */
[----:B------:R-:W-:-:S02]  /*3360*/  LEA.HI.X.SX32 R173, R173, R134, 0x1, P6 ;  /* 0x00000086adad7211 */ /* 0x000fc400030f0eff */
[----:B------:R-:W-:Y:S01]  /*3370*/  LEA.HI.X.SX32 R172, R172, R134, 0x1, P0 ;  /* 0x00000086acac7211 */ /* 0x000fe200000f0eff */
[----:B------:R-:W-:Y:S01]  /*3380*/  STL [R1+0x1d0], R178 ;  /* 0x0001d0b201007387 */ /* 0x000fe20000100800 */
[-C--:B------:R-:W-:Y:S02]  /*3390*/  IADD3 R115, P4, R115, R130.reuse, RZ ;  /* 0x0000008273737210 */ /* 0x080fe40007f9e0ff */
[----:B------:R-:W-:Y:S01]  /*33a0*/  IADD3 R117, P6, R117, R130, RZ ;  /* 0x0000008275757210 */ /* 0x000fe20007fde0ff */
[----:B------:R-:W-:Y:S01]  /*33b0*/  STL [R1+0xb8], R176 ;  /* 0x0000b8b001007387 */ /* 0x000fe20000100800 */
[----:B------:R-:W-:-:S03]  /*33c0*/  SHF.R.S32.HI R68, RZ, 0x1f, R69 ;  /* 0x0000001fff447819 */ /* 0x000fc60000011445 */
[----:B------:R0:W-:Y:S01]  /*33d0*/  STL [R1+0x1f4], R175 ;  /* 0x0001f4af01007387 */ /* 0x0001e20000100800 */
[C---:B------:R-:W-:Y:S01]  /*33e0*/  SHF.L.U64.HI R68, R69.reuse, 0x1, R68 ;  /* 0x0000000145447819 */ /* 0x040fe20000010244 */
[----:B------:R-:W-:Y:S02]  /*33f0*/  IMAD.SHL.U32 R69, R69, 0x2, RZ ;  /* 0x0000000245457824 */ /* 0x000fe400078e00ff */
[----:B------:R1:W-:Y:S04]  /*3400*/  STL [R1+0x1e0], R173 ;  /* 0x0001e0ad01007387 */ /* 0x0003e80000100800 */
[----:B------:R2:W-:Y:S01]  /*3410*/  STL [R1+0xd8], R172 ;  /* 0x0000d8ac01007387 */ /* 0x0005e20000100800 */
[----:B0-----:R-:W-:Y:S02]  /*3420*/  IADD3 R175, P0, R168, R130, RZ ;  /* 0x00000082a8af7210 */ /* 0x001fe40007f1e0ff */
[----:B-1----:R-:W-:-:S03]  /*3430*/  LEA.HI.X.SX32 R173, R170, R134, 0x1, P5 ;  /* 0x00000086aaad7211 */ /* 0x002fc600028f0eff */
[----:B------:R-:W-:Y:S01]  /*3440*/  STL [R1+0x204], R175 ;  /* 0x000204af01007387 */ /* 0x000fe20000100800 */
[----:B------:R-:W-:Y:S02]  /*3450*/  LEA.HI.X.SX32 R170, R168, R134, 0x1, P3 ;  /* 0x00000086a8aa7211 */ /* 0x000fe400018f0eff */
[-C--:B--2---:R-:W-:Y:S01]  /*3460*/  IADD3 R172, P5, R169, R130.reuse, RZ ;  /* 0x00000082a9ac7210 */ /* 0x084fe20007fbe0ff */
[----:B------:R-:W-:Y:S01]  /*3470*/  STL [R1+0x1f0], R173 ;  /* 0x0001f0ad01007387 */ /* 0x000fe20000100800 */
[----:B------:R-:W-:Y:S02]  /*3480*/  IADD3 R169, P3, R57, R130, RZ ;  /* 0x0000008239a97210 */ /* 0x000fe40007f7e0ff */
[----:B------:R-:W-:Y:S01]  /*3490*/  LEA.HI.X.SX32 R168, R166, R134, 0x1, P0 ;  /* 0x00000086a6a87211 */ /* 0x000fe200000f0eff */
[----:B------:R-:W-:Y:S01]  /*34a0*/  STL [R1+0x2c], R172 ;  /* 0x00002cac01007387 */ /* 0x000fe20000100800 */
[----:B------:R-:W-:Y:S02]  /*34b0*/  IADD3 R166, P0, R163, R130, RZ ;  /* 0x00000082a3a67210 */ /* 0x000fe40007f1e0ff */
[----:B------:R-:W-:Y:S01]  /*34c0*/  LEA.HI.X.SX32 R57, R57, R134, 0x1, P1 ;  /* 0x0000008639397211 */ /* 0x000fe200008f0eff */
[----:B------:R-:W-:Y:S04]  /*34d0*/  STL [R1+0xf8], R170 ;  /* 0x0000f8aa01007387 */ /* 0x000fe80000100800 */
[----:B------:R-:W-:Y:S04]  /*34e0*/  STL [R1+0x11c], R169 ;  /* 0x00011ca901007387 */ /* 0x000fe80000100800 */
[----:B------:R0:W-:Y:S04]  /*34f0*/  STL [R1+0x200], R168 ;  /* 0x000200a801007387 */ /* 0x0001e80000100800 */
[----:B------:R1:W-:Y:S01]  /*3500*/  STL [R1+0x214], R166 ;  /* 0x000214a601007387 */ /* 0x0003e20000100800 */
[----:B0-----:R-:W-:-:S02]  /*3510*/  IADD3 R168, P1, R164, R130, RZ ;  /* 0x00000082a4a87210 */ /* 0x001fc40007f3e0ff */
[----:B-1----:R-:W-:-:S03]  /*3520*/  LEA.HI.X.SX32 R166, R163, R134, 0x1, P3 ;  /* 0x00000086a3a67211 */ /* 0x002fc600018f0eff */
[----:B------:R-:W-:Y:S01]  /*3530*/  STL [R1+0x6c], R168 ;  /* 0x00006ca801007387 */ /* 0x000fe20000100800 */
[----:B------:R-:W-:Y:S02]  /*3540*/  IADD3 R164, P3, R73, R130, RZ ;  /* 0x0000008249a47210 */ /* 0x000fe40007f7e0ff */
[----:B------:R-:W-:Y:S01]  /*3550*/  LEA.HI.X.SX32 R163, R161, R134, 0x1, P0 ;  /* 0x00000086a1a37211 */ /* 0x000fe200000f0eff */
[----:B------:R-:W-:Y:S01]  /*3560*/  STL [R1+0x118], R166 ;  /* 0x000118a601007387 */ /* 0x000fe20000100800 */
[----:B------:R-:W-:Y:S02]  /*3570*/  IADD3 R161, P0, R158, R130, RZ ;  /* 0x000000829ea17210 */ /* 0x000fe40007f1e0ff */
[----:B------:R-:W-:Y:S01]  /*3580*/  LEA.HI.X.SX32 R73, R73, R134, 0x1, P2 ;  /* 0x0000008649497211 */ /* 0x000fe200010f0eff */
        /* <DEDUP_REMOVED lines=21> */
[-C--:B------:R-:W-:Y:S01]  /*36e0*/  LEA.HI.X.SX32 R85, R85, R134.reuse, 0x1, P6 ;  /* 0x0000008655557211 */ /* 0x080fe200030f0eff */
[----:B------:R-:W-:Y:S01]  /*36f0*/  STL [R1+0x17c], R154 ;  /* 0x00017c9a01007387 */ /* 0x000fe20000100800 */
[----:B------:R-:W-:Y:S02]  /*3700*/  LEA.HI.X.SX32 R152, R152, R134, 0x1, P0 ;  /* 0x0000008698987211 */ /* 0x000fe400000f0eff */
[----:B------:R-:W-:Y:S01]  /*3710*/  IADD3 R112, P6, R112, R130, RZ ;  /* 0x0000008270707210 */ /* 0x000fe20007fde0ff */
[----:B------:R-:W-:Y:S04]  /*3720*/  STL [R1+0x230], R153 ;  /* 0x0002309901007387 */ /* 0x000fe80000100800 */
[----:B------:R0:W-:Y:S02]  /*3730*/  STL [R1+0x244], R151 ;  /* 0x0002449701007387 */ /* 0x0001e40000100800 */
[----:B0-----:R-:W-:-:S02]  /*3740*/  LEA.HI.X.SX32 R151, R149, R134, 0x1, P3 ;  /* 0x0000008695977211 */ /* 0x001fc400018f0eff */
[----:B------:R-:W-:-:S03]  /*3750*/  IADD3 R149, P3, R116, R130, RZ ;  /* 0x0000008274957210 */ /* 0x000fc60007f7e0ff */
[----:B------:R0:W-:Y:S04]  /*3760*/  STL [R1+0x178], R151 ;  /* 0x0001789701007387 */ /* 0x0001e80000100800 */
[----:B------:R1:W-:Y:S04]  /*3770*/  STL [R1+0x19c], R149 ;  /* 0x00019c9501007387 */ /* 0x0003e80000100800 */
[----:B------:R-:W-:Y:S01]  /*3780*/  STL [R1+0x240], R152 ;  /* 0x0002409801007387 */ /* 0x000fe20000100800 */
[----:B0-----:R-:W-:Y:S02]  /*3790*/  IADD3 R151, P0, R144, R130, RZ ;  /* 0x0000008290977210 */ /* 0x001fe40007f1e0ff */
[----:B-1----:R-:W-:-:S03]  /*37a0*/  LEA.HI.X.SX32 R149, R116, R134, 0x1, P5 ;  /* 0x0000008674957211 */ /* 0x002fc600028f0eff */
[----:B------:R0:W-:Y:S01]  /*37b0*/  STL [R1+0x254], R151 ;  /* 0x0002549701007387 */ /* 0x0001e20000100800 */
[----:B------:R-:W-:-:S03]  /*37c0*/  IADD3 R116, P5, R155, R130, RZ ;  /* 0x000000829b747210 */ /* 0x000fc60007fbe0ff */
[----:B------:R1:W-:Y:S01]  /*37d0*/  STL [R1+0x28], R149 ;  /* 0x0000289501007387 */ /* 0x0003e20000100800 */
[-C--:B0-----:R-:W-:Y:S02]  /*37e0*/  LEA.HI.X.SX32 R151, R144, R134.reuse, 0x1, P3 ;  /* 0x0000008690977211 */ /* 0x081fe400018f0eff */
[----:B------:R-:W-:Y:S02]  /*37f0*/  LEA.HI.X.SX32 R144, R157, R134, 0x1, P0 ;  /* 0x000000869d907211 */ /* 0x000fe400000f0eff */
[-C--:B-1----:R-:W-:Y:S01]  /*3800*/  IADD3 R149, P3, R140, R130.reuse, RZ ;  /* 0x000000828c957210 */ /* 0x082fe20007f7e0ff */
[----:B------:R0:W-:Y:S04]  /*3810*/  STL [R1+0x198], R151 ;  /* 0x0001989701007387 */ /* 0x0001e80000100800 */
[----:B------:R1:W-:Y:S04]  /*3820*/  STL [R1+0x1bc], R149 ;  /* 0x0001bc9501007387 */ /* 0x0003e80000100800 */
[----:B------:R2:W-:Y:S01]  /*3830*/  STL [R1+0x250], R144 ;  /* 0x0002509001007387 */ /* 0x0005e20000100800 */
[----:B0-----:R-:W-:-:S02]  /*3840*/  IADD3 R151, P0, R118, R130, RZ ;  /* 0x0000008276977210 */ /* 0x001fc40007f1e0ff */
[----:B-1----:R-:W-:-:S03]  /*3850*/  LEA.HI.X.SX32 R149, R140, R134, 0x1, P1 ;  /* 0x000000868c957211 */ /* 0x002fc600008f0eff */
[----:B------:R-:W-:Y:S01]  /*3860*/  STL [R1+0x264], R151 ;  /* 0x0002649701007387 */ /* 0x000fe20000100800 */
[----:B------:R-:W-:Y:S02]  /*3870*/  LEA.HI.X.SX32 R140, R118, R134, 0x1, P3 ;  /* 0x00000086768c7211 */ /* 0x000fe400018f0eff */
[-C--:B--2---:R-:W-:Y:S01]  /*3880*/  IADD3 R144, P1, R160, R130.reuse, RZ ;  /* 0x00000082a0907210 */ /* 0x084fe20007f3e0ff */
[----:B------:R-:W-:Y:S01]  /*3890*/  STL [R1+0x68], R149 ;  /* 0x0000689501007387 */ /* 0x000fe20000100800 */
[----:B------:R-:W-:-:S03]  /*38a0*/  IADD3 R118, P3, R114, R130, RZ ;  /* 0x0000008272767210 */ /* 0x000fc60007f7e0ff */
[----:B------:R0:W-:Y:S04]  /*38b0*/  STL [R1+0x4c], R144 ;  /* 0x00004c9001007387 */ /* 0x0001e80000100800 */
[----:B------:R1:W-:Y:S04]  /*38c0*/  STL [R1+0x1b8], R140 ;  /* 0x0001b88c01007387 */ /* 0x0003e80000100800 */
[----:B------:R2:W-:Y:S01]  /*38d0*/  STL [R1+0x1dc], R118 ;  /* 0x0001dc7601007387 */ /* 0x0005e20000100800 */
[----:B0-----:R-:W-:Y:S02]  /*38e0*/  LEA.HI.X.SX32 R144, R162, R134, 0x1, P0 ;  /* 0x00000086a2907211 */ /* 0x001fe400000f0eff */
[----:B-1----:R-:W-:-:S03]  /*38f0*/  IADD3 R140, P0, R39, R130, RZ ;  /* 0x00000082278c7210 */ /* 0x002fc60007f1e0ff */
[----:B------:R-:W-:Y:S01]  /*3900*/  STL [R1+0x260], R144 ;  /* 0x0002609001007387 */ /* 0x000fe20000100800 */
[----:B--2---:R-:W-:-:S03]  /*3910*/  LEA.HI.X.SX32 R118, R114, R134, 0x1, P2 ;  /* 0x0000008672767211 */ /* 0x004fc600010f0eff */
[----:B------:R0:W-:Y:S01]  /*3920*/  STL [R1+0x274], R140 ;  /* 0x0002748c01007387 */ /* 0x0001e20000100800 */
[----:B------:R-:W-:-:S03]  /*3930*/  IADD3 R114, P2, R165, R130, RZ ;  /* 0x00000082a5727210 */ /* 0x000fc60007f5e0ff */
[----:B------:R1:W-:Y:S04]  /*3940*/  STL [R1+0xa8], R118 ;  /* 0x0000a87601007387 */ /* 0x0003e80000100800 */
[----:B------:R2:W-:Y:S01]  /*3950*/  STL [R1+0xcc], R114 ;  /* 0x0000cc7201007387 */ /* 0x0005e20000100800 */
[----:B0-----:R-:W-:Y:S02]  /*3960*/  LEA.HI.X.SX32 R140, R39, R134, 0x1, P3 ;  /* 0x00000086278c7211 */ /* 0x001fe400018f0eff */
[----:B-1----:R-:W-:-:S03]  /*3970*/  IADD3 R118, P3, R35, R130, RZ ;  /* 0x0000008223767210 */ /* 0x002fc60007f7e0ff */
[----:B------:R0:W-:Y:S01]  /*3980*/  STL [R1+0x1d8], R140 ;  /* 0x0001d88c01007387 */ /* 0x0001e20000100800 */
[----:B--2---:R-:W-:-:S03]  /*3990*/  LEA.HI.X.SX32 R114, R167, R134, 0x1, P0 ;  /* 0x00000086a7727211 */ /* 0x004fc600000f0eff */
[----:B------:R1:W-:Y:S04]  /*39a0*/  STL [R1+0x1fc], R118 ;  /* 0x0001fc7601007387 */ /* 0x0003e80000100800 */
[----:B------:R2:W-:Y:S01]  /*39b0*/  STL [R1+0x270], R114 ;  /* 0x0002707201007387 */ /* 0x0005e20000100800 */
[----:B0-----:R-:W-:Y:S02]  /*39c0*/  IADD3 R140, P0, R33, R130, RZ ;  /* 0x00000082218c7210 */ /* 0x001fe40007f1e0ff */
[----:B-1----:R-:W-:-:S03]  /*39d0*/  LEA.HI.X.SX32 R118, R35, R134, 0x1, P4 ;  /* 0x0000008623767211 */ /* 0x002fc600020f0eff */
[----:B------:R0:W-:Y:S01]  /*39e0*/  STL [R1+0x284], R140 ;  /* 0x0002848c01007387 */ /* 0x0001e20000100800 */
[----:B--2---:R-:W-:-:S03]  /*39f0*/  IADD3 R114, P4, R171, R130, RZ ;  /* 0x00000082ab727210 */ /* 0x004fc60007f9e0ff */
[----:B------:R1:W-:Y:S01]  /*3a00*/  STL [R1+0xe8], R118 ;  /* 0x0000e87601007387 */ /* 0x0003e20000100800 */
[----:B0-----:R-:W-:Y:S02]  /*3a10*/  LEA.HI.X.SX32 R140, R33, R134, 0x1, P3 ;  /* 0x00000086218c7211 */ /* 0x001fe400018f0eff */
[C---:B------:R-:W-:Y:S02]  /*3a20*/  IADD3 R144, P3, R71.reuse, R130, RZ ;  /* 0x0000008247907210 */ /* 0x040fe40007f7e0ff */
[-C--:B-1----:R-:W-:Y:S01]  /*3a30*/  LEA.HI.X.SX32 R118, R174, R134.reuse, 0x1, P0 ;  /* 0x00000086ae767211 */ /* 0x082fe200000f0eff */
[----:B------:R0:W-:Y:S01]  /*3a40*/  STL [R1+0x1f8], R140 ;  /* 0x0001f88c01007387 */ /* 0x0001e20000100800 */
[----:B------:R-:W-:-:S03]  /*3a50*/  LEA.HI.X.SX32 R71, R71, R134, 0x1, P6 ;  /* 0x0000008647477211 */ /* 0x000fc600030f0eff */
[----:B------:R1:W-:Y:S04]  /*3a60*/  STL [R1+0x12c], R144 ;  /* 0x00012c9001007387 */ /* 0x0003e80000100800 */
[----:B------:R2:W-:Y:S01]  /*3a70*/  STL [R1+0x280], R118 ;  /* 0x0002807601007387 */ /* 0x0005e20000100800 */
[C---:B0-----:R-:W-:Y:S02]  /*3a80*/  IADD3 R140, P0, R28.reuse, R130, RZ ;  /* 0x000000821c8c7210 */ /* 0x041fe40007f1e0ff */
[----:B-1----:R-:W-:-:S03]  /*3a90*/  LEA.HI.X.SX32 R144, R28, R134, 0x1, P3 ;  /* 0x000000861c907211 */ /* 0x002fc600018f0eff */
[----:B------:R0:W-:Y:S01]  /*3aa0*/  STL [R1+0x21c], R140 ;  /* 0x00021c8c01007387 */ /* 0x0001e20000100800 */
[----:B--2---:R-:W-:-:S05]  /*3ab0*/  IADD3 R118, P6, R27, R130, RZ ;  /* 0x000000821b767210 */ /* 0x004fca0007fde0ff */
[----:B------:R1:W-:Y:S01]  /*3ac0*/  STL [R1+0x294], R118 ;  /* 0x0002947601007387 */ /* 0x0003e20000100800 */
[----:B0-----:R-:W-:-:S03]  /*3ad0*/  IADD3 R140, P3, R177, R130, RZ ;  /* 0x00000082b18c7210 */ /* 0x001fc60007f7e0ff */
[----:B------:R0:W-:Y:S04]  /*3ae0*/  STL [R1+0x128], R144 ;  /* 0x0001289001007387 */ /* 0x0001e80000100800 */
[----:B------:R2:W-:Y:S01]  /*3af0*/  STL [R1+0x8c], R140 ;  /* 0x00008c8c01007387 */ /* 0x0005e20000100800 */
[----:B-1----:R-:W-:Y:S02]  /*3b00*/  LEA.HI.X.SX32 R118, R27, R134, 0x1, P0 ;  /* 0x000000861b767211 */ /* 0x002fe400000f0eff */
[----:B0-----:R-:W-:-:S03]  /*3b10*/  IADD3 R144, P0, R81, R130, RZ ;  /* 0x0000008251907210 */ /* 0x001fc60007f1e0ff */
[----:B------:R0:W-:Y:S01]  /*3b20*/  STL [R1+0x218], R118 ;  /* 0x0002187601007387 */ /* 0x0001e20000100800 */
[-C--:B------:R-:W-:Y:S02]  /*3b30*/  LEA.HI.X.SX32 R81, R81, R134.reuse, 0x1, P5 ;  /* 0x0000008651517211 */ /* 0x080fe400028f0eff */
[----:B--2---:R-:W-:Y:S01]  /*3b40*/  LEA.HI.X.SX32 R140, R180, R134, 0x1, P6 ;  /* 0x00000086b48c7211 */ /* 0x004fe200030f0eff */
[----:B------:R1:W-:Y:S04]  /*3b50*/  STL [R1+0x16c], R144 ;  /* 0x00016c9001007387 */ /* 0x0003e80000100800 */
[----:B------:R2:W-:Y:S01]  /*3b60*/  STL [R1+0x290], R140 ;  /* 0x0002908c01007387 */ /* 0x0005e20000100800 */
[C---:B0-----:R-:W-:Y:S02]  /*3b70*/  IADD3 R118, P6, R10.reuse, R130, RZ ;  /* 0x000000820a767210 */ /* 0x041fe40007fde0ff */
[----:B------:R-:W-:-:S02]  /*3b80*/  LEA.HI.X.SX32 R10, R10, R134, 0x1, P0 ;  /* 0x000000860a0a7211 */ /* 0x000fc400000f0eff */
[C---:B-1----:R-:W-:Y:S01]  /*3b90*/  LEA.HI.X.SX32 R144, R29.reuse, R134, 0x1, P6 ;  /* 0x000000861d907211 */ /* 0x042fe200030f0eff */
[----:B------:R0:W-:Y:S01]  /*3ba0*/  STL [R1+0x23c], R118 ;  /* 0x00023c7601007387 */ /* 0x0001e20000100800 */
[----:B--2---:R-:W-:Y:S02]  /*3bb0*/  IADD3 R140, P5, R29, R130, RZ ;  /* 0x000000821d8c7210 */ /* 0x004fe40007fbe0ff */
[----:B------:R-:W-:-:S03]  /*3bc0*/  CS2R R28, SRZ ;  /* 0x00000000001c7805 */ /* 0x000fc6000001ff00 */
[----:B------:R1:W-:Y:S01]  /*3bd0*/  STL [R1+0x2a4], R140 ;  /* 0x0002a48c01007387 */ /* 0x0003e20000100800 */
[----:B0-----:R-:W-:-:S03]  /*3be0*/  IADD3 R118, P0, R183, R130, RZ ;  /* 0x00000082b7767210 */ /* 0x001fc60007f1e0ff */
[----:B------:R0:W-:Y:S04]  /*3bf0*/  STL [R1+0x168], R10 ;  /* 0x0001680a01007387 */ /* 0x0001e80000100800 */
[----:B------:R2:W-:Y:S01]  /*3c00*/  STL [R1+0x238], R144 ;  /* 0x0002389001007387 */ /* 0x0005e20000100800 */
[----:B-1----:R-:W-:Y:S02]  /*3c10*/  IADD3 R140, P6, R30, R130, RZ ;  /* 0x000000821e8c7210 */ /* 0x002fe40007fde0ff */
[----:B0-----:R-:W-:-:S03]  /*3c20*/  LEA.HI.X.SX32 R10, R187, R134, 0x1, P5 ;  /* 0x00000086bb0a7211 */ /* 0x001fc600028f0eff */
[----:B------:R0:W-:Y:S01]  /*3c30*/  STL [R1+0x1ac], R140 ;  /* 0x0001ac8c01007387 */ /* 0x0001e20000100800 */
[----:B--2---:R-:W-:-:S03]  /*3c40*/  IADD3 R144, P5, R31, R130, RZ ;  /* 0x000000821f907210 */ /* 0x004fc60007fbe0ff */
[----:B------:R1:W-:Y:S04]  /*3c50*/  STL [R1+0x2a0], R10 ;  /* 0x0002a00a01007387 */ /* 0x0003e80000100800 */
[----:B------:R2:W-:Y:S01]  /*3c60*/  STL [R1+0x25c], R144 ;  /* 0x00025c9001007387 */ /* 0x0005e20000100800 */
[----:B0-----:R-:W-:Y:S02]  /*3c70*/  LEA.HI.X.SX32 R140, R30, R134, 0x1, P1 ;  /* 0x000000861e8c7211 */ /* 0x001fe400008f0eff */
[----:B-1----:R-:W-:-:S03]  /*3c80*/  IADD3 R10, P1, R32, R130, RZ ;  /* 0x00000082200a7210 */ /* 0x002fc60007f3e0ff */
[----:B------:R0:W-:Y:S01]  /*3c90*/  STL [R1+0x48], R140 ;  /* 0x0000488c01007387 */ /* 0x0001e20000100800 */
[----:B--2---:R-:W-:-:S03]  /*3ca0*/  LEA.HI.X.SX32 R144, R31, R134, 0x1, P6 ;  /* 0x000000861f907211 */ /* 0x004fc600030f0eff */
[----:B------:R1:W-:Y:S01]  /*3cb0*/  STL [R1+0x2b4], R10 ;  /* 0x0002b40a01007387 */ /* 0x0003e20000100800 */
[----:B------:R-:W-:-:S03]  /*3cc0*/  CS2R R30, SRZ ;  /* 0x00000000001e7805 */ /* 0x000fc6000001ff00 */
[----:B------:R2:W-:Y:S01]  /*3cd0*/  STL [R1+0x1a8], R144 ;  /* 0x0001a89001007387 */ /* 0x0005e20000100800 */
[----:B0-----:R-:W-:Y:S02]  /*3ce0*/  IADD3 R140, P6, R34, R130, RZ ;  /* 0x00000082228c7210 */ /* 0x001fe40007fde0ff */
[----:B-1----:R-:W-:-:S03]  /*3cf0*/  LEA.HI.X.SX32 R10, R32, R134, 0x1, P5 ;  /* 0x00000086200a7211 */ /* 0x002fc600028f0eff */
[----:B------:R0:W-:Y:S01]  /*3d00*/  STL [R1+0x1ec], R140 ;  /* 0x0001ec8c01007387 */ /* 0x0001e20000100800 */
[----:B------:R-:W-:Y:S02]  /*3d10*/  CS2R R32, SRZ ;  /* 0x0000000000207805 */ /* 0x000fe4000001ff00 */
[----:B--2---:R-:W-:Y:S01]  /*3d20*/  IADD3 R144, P5, R36, R130, RZ ;  /* 0x0000008224907210 */ /* 0x004fe20007fbe0ff */
        /* <DEDUP_REMOVED lines=12> */
[----:B--2---:R-:W-:-:S03]  /*3df0*/  IADD3 R144, P6, R89, R130, RZ ;  /* 0x0000008259907210 */ /* 0x004fc60007fde0ff */
[----:B------:R1:W-:Y:S01]  /*3e00*/  STL [R1+0x1e8], R10 ;  /* 0x0001e80a01007387 */ /* 0x0003e20000100800 */
[----:B------:R-:W-:-:S03]  /*3e10*/  LEA.HI.X.SX32 R89, R89, R134, 0x1, P2 ;  /* 0x0000008659597211 */ /* 0x000fc600010f0eff */
[----:B------:R2:W-:Y:S01]  /*3e20*/  STL [R1+0x22c], R144 ;  /* 0x00022c9001007387 */ /* 0x0005e20000100800 */
[----:B0-----:R-:W-:Y:S02]  /*3e30*/  LEA.HI.X.SX32 R140, R37, R134, 0x1, P5 ;  /* 0x00000086258c7211 */ /* 0x001fe400028f0eff */
[----:B------:R-:W-:Y:S02]  /*3e40*/  CS2R R36, SRZ ;  /* 0x0000000000247805 */ /* 0x000fe4000001ff00 */
[C---:B-1----:R-:W-:Y:S01]  /*3e50*/  IADD3 R10, P5, R136.reuse, R130, RZ ;  /* 0x00000082880a7210 */ /* 0x042fe20007fbe0ff */
[----:B------:R0:W-:Y:S01]  /*3e60*/  STL [R1+0x278], R140 ;  /* 0x0002788c01007387 */ /* 0x0001e20000100800 */
[-C--:B------:R-:W-:Y:S02]  /*3e70*/  LEA.HI.X.SX32 R136, R136, R134.reuse, 0x1, P6 ;  /* 0x0000008688887211 */ /* 0x080fe400030f0eff */
[----:B--2---:R-:W-:Y:S01]  /*3e80*/  LEA.HI.X.SX32 R144, R195, R134, 0x1, P1 ;  /* 0x00000086c3907211 */ /* 0x004fe200008f0eff */
[----:B------:R1:W-:Y:S04]  /*3e90*/  STL [R1+0x29c], R10 ;  /* 0x00029c0a01007387 */ /* 0x0003e80000100800 */
[----:B------:R2:W-:Y:S01]  /*3ea0*/  STL [R1+0x2c0], R144 ;  /* 0x0002c09001007387 */ /* 0x0005e20000100800 */
[----:B0-----:R-:W-:-:S02]  /*3eb0*/  IADD3 R140, P1, R137, R130, RZ ;  /* 0x00000082898c7210 */ /* 0x001fc40007f3e0ff */
[-C--:B------:R-:W-:Y:S02]  /*3ec0*/  LEA.HI.X.SX32 R137, R137, R134.reuse, 0x1, P5 ;  /* 0x0000008689897211 */ /* 0x080fe400028f0eff */
[----:B-1----:R-:W-:Y:S01]  /*3ed0*/  LEA.HI.X.SX32 R10, R38, R134, 0x1, P4 ;  /* 0x00000086260a7211 */ /* 0x002fe200020f0eff */
[----:B------:R0:W-:Y:S01]  /*3ee0*/  STL [R1+0x2d4], R140 ;  /* 0x0002d48c01007387 */ /* 0x0001e20000100800 */
[----:B------:R-:W-:Y:S02]  /*3ef0*/  CS2R R38, SRZ ;  /* 0x0000000000267805 */ /* 0x000fe4000001ff00 */
[----:B--2---:R-:W-:-:S05]  /*3f00*/  IADD3 R144, P4, R138, R130, RZ ;  /* 0x000000828a907210 */ /* 0x004fca0007f9e0ff */
[----:B------:R-:W-:Y:S01]  /*3f10*/  STL [R1+0x1cc], R144 ;  /* 0x0001cc9001007387 */ /* 0x000fe20000100800 */
[----:B0-----:R-:W-:-:S03]  /*3f20*/  IADD3 R140, P2, R139, R130, RZ ;  /* 0x000000828b8c7210 */ /* 0x001fc60007f5e0ff */
[----:B------:R0:W-:Y:S04]  /*3f30*/  STL [R1+0x148], R89 ;  /* 0x0001485901007387 */ /* 0x0001e80000100800 */
[----:B------:R-:W-:Y:S04]  /*3f40*/  STL [R1+0x26c], R140 ;  /* 0x00026c8c01007387 */ /* 0x000fe80000100800 */
[----:B------:R1:W-:Y:S01]  /*3f50*/  STL [R1+0x228], R136 ;  /* 0x0002288801007387 */ /* 0x0003e20000100800 */
[----:B0-----:R-:W-:-:S05]  /*3f60*/  IADD3 R89, P6, R141, R130, RZ ;  /* 0x000000828d597210 */ /* 0x001fca0007fde0ff */
[----:B------:R0:W-:Y:S01]  /*3f70*/  STL [R1+0x2bc], R89 ;  /* 0x0002bc5901007387 */ /* 0x0001e20000100800 */
[----:B-1----:R-:W-:-:S03]  /*3f80*/  IADD3 R136, P5, R142, R130, RZ ;  /* 0x000000828e887210 */ /* 0x002fc60007fbe0ff */
        /* <DEDUP_REMOVED lines=23> */
[----:B--2---:R-:W-:-:S03]  /*4100*/  LEA R136, P5, R26, R130, 0x7 ;  /* 0x000000821a887211 */ /* 0x004fc600078a38ff */
[----:B------:R1:W-:Y:S04]  /*4110*/  STL [R1+0x2e0], R137 ;  /* 0x0002e08901007387 */ /* 0x0003e80000100800 */
[----:B------:R2:W-:Y:S01]  /*4120*/  STL [R1+0x10c], R136 ;  /* 0x00010c8801007387 */ /* 0x0005e20000100800 */
[----:B0-----:R-:W-:Y:S02]  /*4130*/  LEA.HI.X.SX32 R89, R143, R134, 0x1, P0 ;  /* 0x000000868f597211 */ /* 0x001fe400000f0eff */
[----:B------:R-:W-:Y:S02]  /*4140*/  LEA R138, P0, R26, R130, 0x6 ;  /* 0x000000821a8a7211 */ /* 0x000fe400078030ff */
[----:B-1----:R-:W-:-:S03]  /*4150*/  LEA.HI.X.SX32 R137, R145, R134, 0x1, P1 ;  /* 0x0000008691897211 */ /* 0x002fc600008f0eff */
[----:B------:R0:W-:Y:S01]  /*4160*/  STL [R1+0x20c], R138 ;  /* 0x00020c8a01007387 */ /* 0x0001e20000100800 */
[----:B--2---:R-:W-:-:S03]  /*4170*/  LEA R136, P1, R26, R130, 0x5 ;  /* 0x000000821a887211 */ /* 0x004fc600078228ff */
[----:B------:R1:W-:Y:S04]  /*4180*/  STL [R1+0x188], R137 ;  /* 0x0001888901007387 */ /* 0x0003e80000100800 */
[----:B------:R2:W-:Y:S01]  /*4190*/  STL [R1+0x28c], R136 ;  /* 0x00028c8801007387 */ /* 0x0005e20000100800 */
[----:B0-----:R-:W-:Y:S02]  /*41a0*/  LEA.HI.X.SX32 R138, R146, R134, 0x1, P3 ;  /* 0x00000086928a7211 */ /* 0x001fe400018f0eff */
[----:B-1----:R-:W-:-:S03]  /*41b0*/  LEA R137, P3, R26, R130, 0x4 ;  /* 0x000000821a897211 */ /* 0x002fc600078620ff */
[----:B------:R0:W-:Y:S01]  /*41c0*/  STL [R1+0x248], R138 ;  /* 0x0002488a01007387 */ /* 0x0001e20000100800 */
[----:B--2---:R-:W-:-:S03]  /*41d0*/  LEA.HI.X.SX32 R136, R147, R134, 0x1, P4 ;  /* 0x0000008693887211 */ /* 0x004fc600020f0eff */
[----:B------:R1:W-:Y:S04]  /*41e0*/  STL [R1+0x2cc], R137 ;  /* 0x0002cc8901007387 */ /* 0x0003e80000100800 */
[----:B------:R2:W-:Y:S01]  /*41f0*/  STL [R1+0x2a8], R136 ;  /* 0x0002a88801007387 */ /* 0x0005e20000100800 */
[----:B0-----:R-:W-:Y:S02]  /*4200*/  LEA R138, P4, R26, R130, 0x3 ;  /* 0x000000821a8a7211 */ /* 0x001fe400078818ff */
[----:B-1----:R-:W-:-:S03]  /*4210*/  LEA.HI.X.SX32 R137, R148, R134, 0x1, P2 ;  /* 0x0000008694897211 */ /* 0x002fc600010f0eff */
[----:B------:R0:W-:Y:S01]  /*4220*/  STL [R1+0x2ec], R138 ;  /* 0x0002ec8a01007387 */ /* 0x0001e20000100800 */
[----:B--2---:R-:W-:-:S03]  /*4230*/  IADD3 R136, P2, R150, R130, RZ ;  /* 0x0000008296887210 */ /* 0x004fc60007f5e0ff */
        /* <DEDUP_REMOVED lines=8> */
[-C--:B0-----:R-:W-:Y:S02]  /*42c0*/  LEA.HI.X.SX32 R138, R210, R134.reuse, 0x1, P0 ;  /* 0x00000086d28a7211 */ /* 0x081fe400000f0eff */
[----:B-1----:R-:W-:-:S03]  /*42d0*/  LEA.HI.X.SX32 R137, R212, R134, 0x1, P1 ;  /* 0x00000086d4897211 */ /* 0x002fc600008f0eff */
[----:B------:R0:W-:Y:S01]  /*42e0*/  STL [R1+0x208], R138 ;  /* 0x0002088a01007387 */ /* 0x0001e20000100800 */
[----:B--2---:R-:W-:-:S03]  /*42f0*/  LEA.HI.X.SX32 R136, R214, R134, 0x1, P3 ;  /* 0x00000086d6887211 */ /* 0x004fc600018f0eff */
[----:B------:R1:W-:Y:S04]  /*4300*/  STL [R1+0x288], R137 ;  /* 0x0002888901007387 */ /* 0x0003e80000100800 */
[----:B------:R2:W-:Y:S01]  /*4310*/  STL [R1+0x2c8], R136 ;  /* 0x0002c88801007387 */ /* 0x0005e20000100800 */
[-C--:B0-----:R-:W-:Y:S02]  /*4320*/  LEA.HI.X.SX32 R138, R217, R134.reuse, 0x1, P4 ;  /* 0x00000086d98a7211 */ /* 0x081fe400020f0eff */
[----:B-1----:R-:W-:-:S03]  /*4330*/  LEA.HI.X.SX32 R137, R26, R134, 0x1, P2 ;  /* 0x000000861a897211 */ /* 0x002fc600010f0eff */
[----:B------:R0:W-:Y:S01]  /*4340*/  STL [R1+0x2e8], R138 ;  /* 0x0002e88a01007387 */ /* 0x0001e20000100800 */
[----:B------:R-:W-:Y:S02]  /*4350*/  CS2R R26, SRZ ;  /* 0x00000000001a7805 */ /* 0x000fe4000001ff00 */
[----:B--2---:R-:W-:Y:S01]  /*4360*/  LEA.HI.X.SX32 R136, R150, R134, 0x1, P6 ;  /* 0x0000008696887211 */ /* 0x004fe200030f0eff */
[----:B------:R1:W-:Y:S04]  /*4370*/  STL [R1+0x300], R137 ;  /* 0x0003008901007387 */ /* 0x0003e80000100800 */
[----:B------:R2:W-:Y:S01]  /*4380*/  STL [R1+0x2f8], R136 ;  /* 0x0002f88801007387 */ /* 0x0005e20000100800 */
[C---:B0-----:R-:W-:Y:S02]  /*4390*/  LOP3.LUT R138, R0.reuse, 0x20, RZ, 0x3c, !PT ;  /* 0x00000020008a7812 */ /* 0x041fe400078e3cff */
[----:B------:R-:W-:-:S02]  /*43a0*/  LOP3.LUT R138, R0, 0x50, RZ, 0x3c, !PT ;  /* 0x00000050008a7812 */ /* 0x000fc400078e3cff */
[C---:B-1----:R-:W-:Y:S02]  /*43b0*/  LOP3.LUT R137, R0.reuse, 0x30, RZ, 0x3c, !PT ;  /* 0x0000003000897812 */ /* 0x042fe400078e3cff */
[C---:B------:R-:W-:Y:S02]  /*43c0*/  LOP3.LUT R137, R0.reuse, 0x60, RZ, 0x3c, !PT ;  /* 0x0000006000897812 */ /* 0x040fe400078e3cff */
[C---:B--2---:R-:W-:Y:S02]  /*43d0*/  LOP3.LUT R136, R0.reuse, 0x10, RZ, 0x3c, !PT ;  /* 0x0000001000887812 */ /* 0x044fe400078e3cff */
[C---:B------:R-:W-:Y:S02]  /*43e0*/  LOP3.LUT R136, R0.reuse, 0x40, RZ, 0x3c, !PT ;  /* 0x0000004000887812 */ /* 0x040fe400078e3cff */
[----:B------:R-:W-:Y:S02]  /*43f0*/  LOP3.LUT R136, R0, 0x70, RZ, 0x3c, !PT ;  /* 0x0000007000887812 */ /* 0x000fe400078e3cff */
[----:B------:R-:W-:-:S02]  /*4400*/  LOP3.LUT R138, R2, 0x20, RZ, 0x3c, !PT ;  /* 0x00000020028a7812 */ /* 0x000fc400078e3cff */
[C---:B------:R-:W-:Y:S02]  /*4410*/  LOP3.LUT R137, R2.reuse, 0x40, RZ, 0x3c, !PT ;  /* 0x0000004002897812 */ /* 0x040fe400078e3cff */
[----:B------:R-:W-:-:S07]  /*4420*/  LOP3.LUT R136, R2, 0x60, RZ, 0x3c, !PT ;  /* 0x0000006002887812 */ /* 0x000fce00078e3cff */
.L_x_1:
[----:B------:R-:W0:Y:S01]  /*4430*/  LDC R160, c[0x0][0x230] ;  /* 0x00008c00ffa07b82 */ /* 0x000e220000000800 */
[----:B------:R-:W-:Y:S04]  /*4440*/  STL [R1+0x378], R60 ;  /* 0x0003783c01007387 */ /* 0x000fe80000100800 */
[----:B------:R-:W-:Y:S04]  /*4450*/  STL [R1+0x374], R18 ;  /* 0x0003741201007387 */ /* 0x000fe80000100800 */
[----:B------:R-:W2:Y:S04]  /*4460*/  LDL R143, [R1+0x2f0] ;  /* 0x0002f000018f7983 */ /* 0x000ea80000100800 */
[----:B------:R-:W3:Y:S04]  /*4470*/  LDL R142, [R1+0x2f4] ;  /* 0x0002f400018e7983 */ /* 0x000ee80000100800 */
[----:B------:R-:W-:Y:S04]  /*4480*/  STL [R1+0x370], R58 ;  /* 0x0003703a01007387 */ /* 0x000fe80000100800 */
[----:B------:R-:W-:Y:S01]  /*4490*/  STL [R1+0x36c], R16 ;  /* 0x00036c1001007387 */ /* 0x000fe20000100800 */
[----:B0-----:R-:W-:-:S03]  /*44a0*/  IMAD R160, R67, -0x80, R160 ;  /* 0xffffff8043a07824 */ /* 0x001fc600078e02a0 */
[----:B------:R-:W-:Y:S02]  /*44b0*/  STL [R1+0x368], R56 ;  /* 0x0003683801007387 */ /* 0x000fe40000100800 */
[----:B------:R-:W-:Y:S02]  /*44c0*/  ISETP.GT.AND P0, PT, R160, RZ, PT ;  /* 0x000000ffa000720c */ /* 0x000fe40003f04270 */
[----:B------:R-:W-:Y:S04]  /*44d0*/  STL [R1+0x364], R14 ;  /* 0x0003640e01007387 */ /* 0x000fe80000100800 */
[----:B------:R-:W-:Y:S04]  /*44e0*/  STL [R1+0x360], R22 ;  /* 0x0003601601007387 */ /* 0x000fe80000100800 */
[----:B------:R-:W-:Y:S04]  /*44f0*/  STL [R1+0x35c], R12 ;  /* 0x00035c0c01007387 */ /* 0x000fe80000100800 */
[----:B------:R-:W-:Y:S01]  /*4500*/  STL [R1+0x330], R2 ;  /* 0x0003300201007387 */ /* 0x000fe20000100800 */
[----:B------:R-:W-:-:S03]  /*4510*/  PRMT R150, RZ, 0x7610, R150 ;  /* 0x00007610ff967816 */ /* 0x000fc60000000096 */
[----:B------:R0:W-:Y:S01]  /*4520*/  STL [R1+0x328], R68 ;  /* 0x0003284401007387 */ /* 0x0001e20000100800 */
[----:B------:R-:W-:Y:S02]  /*4530*/  @P0 IMAD.MOV.U32 R136, RZ, RZ, R130 ;  /* 0x000000ffff880224 */ /* 0x000fe400078e0082 */
[----:B------:R-:W-:-:S05]  /*4540*/  @P0 IMAD.MOV.U32 R137, RZ, RZ, R134 ;  /* 0x000000ffff890224 */ /* 0x000fca00078e0086 */
[----:B------:R1:W4:Y:S04]  /*4550*/  @P0 LDG.E.U16 R150, desc[UR18][R136.64] ;  /* 0x0000001288960981 */ /* 0x000328000c1e1500 */
[----:B0-----:R-:W5:Y:S01]  /*4560*/  LDL.LU R68, [R1+0x2fc] ;  /* 0x0002fc0001447983 */ /* 0x001f620000300800 */
[C---:B------:R-:W-:Y:S02]  /*4570*/  ISETP.GT.AND P2, PT, R160.reuse, 0x1, PT ;  /* 0x00000001a000780c */ /* 0x040fe40003f44270 */
[----:B------:R-:W-:Y:S01]  /*4580*/  PRMT R60, RZ, 0x7610, R60 ;  /* 0x00007610ff3c7816 */ /* 0x000fe2000000003c */
[----:B------:R-:W-:Y:S01]  /*4590*/  STL [R1+0x334], R67 ;  /* 0x0003344301007387 */ /* 0x000fe20000100800 */
[C---:B------:R-:W-:Y:S02]  /*45a0*/  ISETP.GT.AND P3, PT, R160.reuse, 0x2, PT ;  /* 0x00000002a000780c */ /* 0x040fe40003f64270 */
[----:B------:R-:W-:Y:S01]  /*45b0*/  PRMT R18, RZ, 0x7610, R18 ;  /* 0x00007610ff127816 */ /* 0x000fe20000000012 */
[----:B------:R-:W-:Y:S01]  /*45c0*/  STL [R1+0x338], R130 ;  /* 0x0003388201007387 */ /* 0x000fe20000100800 */
[----:B------:R-:W-:-:S03]  /*45d0*/  ISETP.GT.AND P4, PT, R160, 0x3, PT ;  /* 0x00000003a000780c */ /* 0x000fc60003f84270 */
[----:B------:R0:W-:Y:S04]  /*45e0*/  STL [R1+0x32c], R134 ;  /* 0x00032c8601007387 */ /* 0x0001e80000100800 */
[----:B0-----:R-:W1:Y:S04]  /*45f0*/  LDL.LU R134, [R1+0x304] ;  /* 0x0003040001867983 */ /* 0x001e680000300800 */
[----:B------:R-:W2:Y:S01]  /*4600*/  LDL R137, [R1+0x300] ;  /* 0x0003000001897983 */ /* 0x000ea20000100800 */
[----:B-1----:R-:W-:-:S05]  /*4610*/  @P2 IMAD.MOV.U32 R136, RZ, RZ, R134 ;  /* 0x000000ffff882224 */ /* 0x002fca00078e0086 */
[----:B--2---:R-:W2:Y:S04]  /*4620*/  @P2 LDG.E.U16 R60, desc[UR18][R136.64] ;  /* 0x00000012883c2981 */ /* 0x004ea8000c1e1500 */
[----:B------:R-:W-:Y:S04]  /*4630*/  STL [R1+0x33c], R134 ;  /* 0x00033c8601007387 */ /* 0x000fe80000100800 */
[----:B--2---:R0:W-:Y:S04]  /*4640*/  STL [R1+0x318], R60 ;  /* 0x0003183c01007387 */ /* 0x0041e80000100800 */
[----:B0-----:R-:W2:Y:S04]  /*4650*/  LDL.LU R60, [R1+0x378] ;  /* 0x00037800013c7983 */ /* 0x001ea80000300800 */
[----:B------:R-:W3:Y:S01]  /*4660*/  LDL R137, [R1+0x2f8] ;  /* 0x0002f80001897983 */ /* 0x000ee20000100800 */
[----:B-----5:R-:W-:Y:S01]  /*4670*/  @P3 IMAD.MOV.U32 R136, RZ, RZ, R68 ;  /* 0x000000ffff883224 */ /* 0x020fe200078e0044 */
[----:B------:R-:W-:-:S04]  /*4680*/  PRMT R141, RZ, 0x7610, R141 ;  /* 0x00007610ff8d7816 */ /* 0x000fc8000000008d */
[----:B---3--:R0:W3:Y:S04]  /*4690*/  @P3 LDG.E.U16 R18, desc[UR18][R136.64] ;  /* 0x0000001288123981 */ /* 0x0080e8000c1e1500 */
[----:B------:R-:W-:Y:S01]  /*46a0*/  STL [R1+0x340], R68 ;  /* 0x0003404401007387 */ /* 0x000fe20000100800 */
[----:B0-----:R-:W-:Y:S02]  /*46b0*/  @P4 IMAD.MOV.U32 R136, RZ, RZ, R142 ;  /* 0x000000ffff884224 */ /* 0x001fe400078e008e */
[----:B------:R-:W-:-:S05]  /*46c0*/  @P4 IMAD.MOV.U32 R137, RZ, RZ, R143 ;  /* 0x000000ffff894224 */ /* 0x000fca00078e008f */
[----:B------:R0:W5:Y:S04]  /*46d0*/  @P4 LDG.E.U16 R141, desc[UR18][R136.64] ;  /* 0x00000012888d4981 */ /* 0x000168000c1e1500 */
[----:B---3--:R1:W-:Y:S04]  /*46e0*/  STL [R1+0x314], R18 ;  /* 0x0003141201007387 */ /* 0x0083e80000100800 */
[----:B-1----:R-:W3:Y:S04]  /*46f0*/  LDL.LU R18, [R1+0x374] ;  /* 0x0003740001127983 */ /* 0x002ee80000300800 */
[----:B------:R-:W0:Y:S04]  /*4700*/  LDL R136, [R1+0x2e8] ;  /* 0x0002e80001887983 */ /* 0x000e280000100800 */
[----:B------:R-:W0:Y:S01]  /*4710*/  LDL R137, [R1+0x2ec] ;  /* 0x0002ec0001897983 */ /* 0x000e220000100800 */
[----:B------:R-:W-:-:S02]  /*4720*/  ISETP.GT.AND P1, PT, R160, 0x4, PT ;  /* 0x00000004a000780c */ /* 0x000fc40003f24270 */
[----:B------:R-:W-:-:S11]  /*4730*/  PRMT R58, RZ, 0x7610, R58 ;  /* 0x00007610ff3a7816 */ /* 0x000fd6000000003a */
[----:B0-----:R-:W-:-:S04]  /*4740*/  @P1 LOP3.LUT R137, R137, R136, RZ, 0x3c, !PT ;  /* 0x0000008889891212 */ /* 0x001fc800078e3cff */
[----:B------:R-:W-:-:S04]  /*4750*/  @P1 LOP3.LUT R136, R137, R136, RZ, 0x3c, !PT ;  /* 0x0000008889881212 */ /* 0x000fc800078e3cff */
[----:B------:R-:W-:-:S05]  /*4760*/  @P1 LOP3.LUT R137, R137, R136, RZ, 0x3c, !PT ;  /* 0x0000008889891212 */ /* 0x000fca00078e3cff */
[----:B------:R-:W4:Y:S04]  /*4770*/  @P1 LDG.E.U16 R58, desc[UR18][R136.64] ;  /* 0x00000012883a1981 */ /* 0x000f28000c1e1500 */
[----:B-----5:R0:W-:Y:S04]  /*4780*/  STL [R1+0x310], R141 ;  /* 0x0003108d01007387 */ /* 0x0201e80000100800 */
[----:B------:R-:W5:Y:S04]  /*4790*/  LDL R143, [R1+0x2c8] ;  /* 0x0002c800018f7983 */ /* 0x000f680000100800 */
[----:B------:R-:W2:Y:S04]  /*47a0*/  LDL R142, [R1+0x2cc] ;  /* 0x0002cc00018e7983 */ /* 0x000ea80000100800 */
[----:B0-----:R-:W3:Y:S04]  /*47b0*/  LDL R141, [R1+0x2dc] ;  /* 0x0002dc00018d7983 */ /* 0x001ee80000100800 */
[----:B----4-:R0:W-:Y:S04]  /*47c0*/  STL [R1+0x30c], R58 ;  /* 0x00030c3a01007387 */ /* 0x0101e80000100800 */
[----:B0-----:R-:W4:Y:S04]  /*47d0*/  LDL.LU R58, [R1+0x370] ;  /* 0x00037000013a7983 */ /* 0x001f280000300800 */
[----:B------:R-:W5:Y:S04]  /*47e0*/  LDL R136, [R1+0x2e0] ;  /* 0x0002e00001887983 */ /* 0x000f680000100800 */
[----:B------:R-:W5:Y:S01]  /*47f0*/  LDL R137, [R1+0x2e4] ;  /* 0x0002e40001897983 */ /* 0x000f620000100800 */
[----:B------:R-:W-:-:S02]  /*4800*/  ISETP.GT.AND P0, PT, R160, 0x5, PT ;  /* 0x00000005a000780c */ /* 0x000fc40003f04270 */
[----:B------:R-:W-:-:S11]  /*4810*/  PRMT R16, RZ, 0x7610, R16 ;  /* 0x00007610ff107816 */ /* 0x000fd60000000010 */
[----:B-----5:R-:W-:-:S04]  /*4820*/  @P0 LOP3.LUT R137, R137, R136, RZ, 0x3c, !PT ;  /* 0x0000008889890212 */ /* 0x020fc800078e3cff */
[----:B------:R-:W-:-:S04]  /*4830*/  @P0 LOP3.LUT R136, R137, R136, RZ, 0x3c, !PT ;  /* 0x0000008889880212 */ /* 0x000fc800078e3cff */
[----:B------:R-:W-:-:S05]  /*4840*/  @P0 LOP3.LUT R137, R137, R136, RZ, 0x3c, !PT ;  /* 0x0000008889890212 */ /* 0x000fca00078e3cff */
[----:B------:R-:W5:Y:S01]  /*4850*/  @P0 LDG.E.U16 R16, desc[UR18][R136.64] ;  /* 0x0000001288100981 */ /* 0x000f62000c1e1500 */
[C---:B------:R-:W-:Y:S02]  /*4860*/  ISETP.GT.AND P2, PT, R160.reuse, 0x6, PT ;  /* 0x00000006a000780c */ /* 0x040fe40003f44270 */
[----:B------:R-:W-:Y:S01]  /*4870*/  PRMT R68, RZ, 0x7610, R68 ;  /* 0x00007610ff447816 */ /* 0x000fe20000000044 */
[----:B-----5:R0:W-:Y:S04]  /*4880*/  STL [R1+0x308], R16 ;  /* 0x0003081001007387 */ /* 0x0201e80000100800 */
[----:B0-----:R-:W5:Y:S04]  /*4890*/  LDL.LU R16, [R1+0x36c] ;  /* 0x00036c0001107983 */ /* 0x001f680000300800 */
[----:B------:R-:W2:Y:S02]  /*48a0*/  LDL R137, [R1+0x2d8] ;  /* 0x0002d80001897983 */ /* 0x000ea40000100800 */
[----:B---3--:R-:W-:Y:S01]  /*48b0*/  @P2 IMAD.MOV.U32 R136, RZ, RZ, R141 ;  /* 0x000000ffff882224 */ /* 0x008fe200078e008d */
[----:B------:R-:W-:-:S02]  /*48c0*/  ISETP.GT.AND P3, PT, R160, 0x7, PT ;  /* 0x00000007a000780c */ /* 0x000fc40003f64270 */
[----:B------:R-:W-:Y:S01]  /*48d0*/  PRMT R67, RZ, 0x7610, R67 ;  /* 0x00007610ff437816 */ /* 0x000fe20000000043 */
[----:B------:R-:W3:Y:S04]  /*48e0*/  LDL R141, [R1+0x2bc] ;  /* 0x0002bc00018d7983 */ /* 0x000ee80000100800 */
[----:B--2---:R0:W2:Y:S04]  /*48f0*/  @P2 LDG.E.U16 R68, desc[UR18][R136.64] ;  /* 0x0000001288442981 */ /* 0x0040a8000c1e1500 */
[----:B------:R-:W0:Y:S04]  /*4900*/  LDL R136, [R1+0x2d0] ;  /* 0x0002d00001887983 */ /* 0x000e280000100800 */
[----:B------:R-:W0:Y:S01]  /*4910*/  LDL R137, [R1+0x2d4] ;  /* 0x0002d40001897983 */ /* 0x000e220000100800 */
[----:B------:R-:W-:-:S02]  /*4920*/  ISETP.GT.AND P4, PT, R160, 0x8, PT ;  /* 0x00000008a000780c */ /* 0x000fc40003f84270 */
[----:B0-----:R-:W-:-:S04]  /*4930*/  @P3 LOP3.LUT R137, R137, R136, RZ, 0x3c, !PT ;  /* 0x0000008889893212 */ /* 0x001fc800078e3cff */
[----:B------:R-:W-:-:S04]  /*4940*/  @P3 LOP3.LUT R136, R137, R136, RZ, 0x3c, !PT ;  /* 0x0000008889883212 */ /* 0x000fc800078e3cff */
[----:B------:R-:W-:-:S05]  /*4950*/  @P3 LOP3.LUT R137, R137, R136, RZ, 0x3c, !PT ;  /* 0x0000008889893212 */ /* 0x000fca00078e3cff */
[----:B------:R0:W4:Y:S01]  /*4960*/  @P3 LDG.E.U16 R67, desc[UR18][R136.64] ;  /* 0x0000001288433981 */ /* 0x000122000c1e1500 */
[----:B------:R-:W-:-:S03]  /*4970*/  PRMT R149, RZ, 0x7610, R149 ;  /* 0x00007610ff957816 */ /* 0x000fc60000000095 */
[----:B--2---:R-:W-:Y:S01]  /*4980*/  STL [R1+0x344], R68 ;  /* 0x0003444401007387 */ /* 0x004fe20000100800 */
[----:B0-----:R-:W-:Y:S02]  /*4990*/  @P4 IMAD.MOV.U32 R136, RZ, RZ, R142 ;  /* 0x000000ffff884224 */ /* 0x001fe400078e008e */
[----:B------:R-:W-:-:S05]  /*49a0*/  @P4 IMAD.MOV.U32 R137, RZ, RZ, R143 ;  /* 0x000000ffff894224 */ /* 0x000fca00078e008f */
[----:B------:R0:W2:Y:S04]  /*49b0*/  @P4 LDG.E.U16 R149, desc[UR18][R136.64] ;  /* 0x0000001288954981 */ /* 0x0000a8000c1e1500 */
[----:B----4-:R-:W-:Y:S04]  /*49c0*/  STL [R1+0x348], R67 ;  /* 0x0003484301007387 */ /* 0x010fe80000100800 */
[----:B------:R-:W0:Y:S04]  /*49d0*/  LDL R136, [R1+0x2c0] ;  /* 0x0002c00001887983 */ /* 0x000e280000100800 */
[----:B------:R-:W0:Y:S01]  /*49e0*/  LDL R137, [R1+0x2c4] ;  /* 0x0002c40001897983 */ /* 0x000e220000100800 */
[----:B------:R-:W-:-:S02]  /*49f0*/  ISETP.GT.AND P1, PT, R160, 0x9, PT ;  /* 0x00000009a000780c */ /* 0x000fc40003f24270 */
[----:B------:R-:W-:Y:S01]  /*4a00*/  PRMT R56, RZ, 0x7610, R56 ;  /* 0x00007610ff387816 */ /* 0x000fe20000000038 */
[----:B------:R-:W4:Y:S04]  /*4a10*/  LDL R143, [R1+0x2b0] ;  /* 0x0002b000018f7983 */ /* 0x000f280000100800 */
[----:B------:R-:W5:Y:S06]  /*4a20*/  LDL R142, [R1+0x2b4] ;  /* 0x0002b400018e7983 */ /* 0x000f6c0000100800 */
[----:B0-----:R-:W-:-:S04]  /*4a30*/  @P1 LOP3.LUT R137, R137, R136, RZ, 0x3c, !PT ;  /* 0x0000008889891212 */ /* 0x001fc800078e3cff */
[----:B------:R-:W-:-:S04]  /*4a40*/  @P1 LOP3.LUT R136, R137, R136, RZ, 0x3c, !PT ;  /* 0x0000008889881212 */ /* 0x000fc800078e3cff */
[----:B------:R-:W-:-:S05]  /*4a50*/  @P1 LOP3.LUT R137, R137, R136, RZ, 0x3c, !PT ;  /* 0x0000008889891212 */ /* 0x000fca00078e3cff */
[----:B------:R-:W3:Y:S01]  /*4a60*/  @P1 LDG.E.U16 R56, desc[UR18][R136.64] ;  /* 0x0000001288381981 */ /* 0x000ee2000c1e1500 */
[C---:B------:R-:W-:Y:S02]  /*4a70*/  ISETP.GT.AND P0, PT, R160.reuse, 0xa, PT ;  /* 0x0000000aa000780c */ /* 0x040fe40003f04270 */
[----:B------:R-:W-:Y:S01]  /*4a80*/  ISETP.GT.AND P2, PT, R160, 0xb, PT ;  /* 0x0000000ba000780c */ /* 0x000fe20003f44270 */
[----:B---3--:R0:W-:Y:S04]  /*4a90*/  STL [R1+0x18], R56 ;  /* 0x0000183801007387 */ /* 0x0081e80000100800 */
[----:B0-----:R-:W3:Y:S04]  /*4aa0*/  LDL.LU R56, [R1+0x368] ;  /* 0x0003680001387983 */ /* 0x001ee80000300800 */
[----:B------:R-:W2:Y:S01]  /*4ab0*/  LDL R137, [R1+0x2b8] ;  /* 0x0002b80001897983 */ /* 0x000ea20000100800 */
[----:B------:R-:W-:Y:S01]  /*4ac0*/  PRMT R140, RZ, 0x7610, R140 ;  /* 0x00007610ff8c7816 */ /* 0x000fe2000000008c */
[----:B------:R-:W-:Y:S01]  /*4ad0*/  @P0 IMAD.MOV.U32 R136, RZ, RZ, R141 ;  /* 0x000000ffff880224 */ /* 0x000fe200078e008d */
[----:B------:R-:W-:Y:S01]  /*4ae0*/  PRMT R14, RZ, 0x7610, R14 ;  /* 0x00007610ff0e7816 */ /* 0x000fe2000000000e */
[----:B------:R-:W3:Y:S04]  /*4af0*/  LDL R141, [R1+0x298] ;  /* 0x00029800018d7983 */ /* 0x000ee80000100800 */
[----:B--2---:R5:W2:Y:S02]  /*4b00*/  @P0 LDG.E.U16 R140, desc[UR18][R136.64] ;  /* 0x00000012888c0981 */ /* 0x004aa4000c1e1500 */
[----:B-----5:R-:W-:-:S02]  /*4b10*/  @P2 IMAD.MOV.U32 R136, RZ, RZ, R142 ;  /* 0x000000ffff882224 */ /* 0x020fc400078e008e */
[----:B----4-:R-:W-:-:S05]  /*4b20*/  @P2 IMAD.MOV.U32 R137, RZ, RZ, R143 ;  /* 0x000000ffff892224 */ /* 0x010fca00078e008f */
[----:B------:R-:W4:Y:S04]  /*4b30*/  @P2 LDG.E.U16 R14, desc[UR18][R136.64] ;  /* 0x00000012880e2981 */ /* 0x000f28000c1e1500 */
[----:B--2---:R0:W-:Y:S04]  /*4b40*/  STL [R1+0x14], R140 ;  /* 0x0000148c01007387 */ /* 0x0041e80000100800 */
[----:B------:R-:W2:Y:S04]  /*4b50*/  LDL R143, [R1+0x290] ;  /* 0x00029000018f7983 */ /* 0x000ea80000100800 */
[----:B------:R-:W5:Y:S04]  /*4b60*/  LDL R142, [R1+0x294] ;  /* 0x00029400018e7983 */ /* 0x000f680000100800 */
[----:B0-----:R-:W3:Y:S04]  /*4b70*/  LDL R140, [R1+0x29c] ;  /* 0x00029c00018c7983 */ /* 0x001ee80000100800 */
[----:B----4-:R0:W-:Y:S04]  /*4b80*/  STL [R1+0x10], R14 ;  /* 0x0000100e01007387 */ /* 0x0101e80000100800 */
[----:B0-----:R-:W4:Y:S04]  /*4b90*/  LDL.LU R14, [R1+0x364] ;  /* 0x00036400010e7983 */ /* 0x001f280000300800 */
[----:B------:R-:W2:Y:S04]  /*4ba0*/  LDL R136, [R1+0x2a8] ;  /* 0x0002a80001887983 */ /* 0x000ea80000100800 */
[----:B------:R-:W2:Y:S01]  /*4bb0*/  LDL R137, [R1+0x2ac] ;  /* 0x0002ac0001897983 */ /* 0x000ea20000100800 */
[----:B------:R-:W-:-:S02]  /*4bc0*/  ISETP.GT.AND P3, PT, R160, 0xc, PT ;  /* 0x0000000ca000780c */ /* 0x000fc40003f64270 */
[----:B------:R-:W-:-:S11]  /*4bd0*/  PRMT R22, RZ, 0x7610, R22 ;  /* 0x00007610ff167816 */ /* 0x000fd60000000016 */
[----:B--2---:R-:W-:-:S04]  /*4be0*/  @P3 LOP3.LUT R137, R137, R136, RZ, 0x3c, !PT ;  /* 0x0000008889893212 */ /* 0x004fc800078e3cff */
[----:B------:R-:W-:-:S04]  /*4bf0*/  @P3 LOP3.LUT R136, R137, R136, RZ, 0x3c, !PT ;  /* 0x0000008889883212 */ /* 0x000fc800078e3cff */
[----:B------:R-:W-:-:S05]  /*4c00*/  @P3 LOP3.LUT R137, R137, R136, RZ, 0x3c, !PT ;  /* 0x0000008889893212 */ /* 0x000fca00078e3cff */
[----:B------:R-:W2:Y:S01]  /*4c10*/  @P3 LDG.E.U16 R22, desc[UR18][R136.64] ;  /* 0x0000001288163981 */ /* 0x000ea2000c1e1500 */
[----:B------:R-:W-:-:S03]  /*4c20*/  ISETP.GT.AND P4, PT, R160, 0xd, PT ;  /* 0x0000000da000780c */ /* 0x000fc60003f84270 */
[----:B--2---:R0:W-:Y:S04]  /*4c30*/  STL [R1+0xc], R22 ;  /* 0x00000c1601007387 */ /* 0x0041e80000100800 */
[----:B0-----:R-:W2:Y:S04]  /*4c40*/  LDL.LU R22, [R1+0x360] ;  /* 0x0003600001167983 */ /* 0x001ea80000300800 */
[----:B------:R-:W5:Y:S04]  /*4c50*/  LDL R136, [R1+0x2a0] ;  /* 0x0002a00001887983 */ /* 0x000f680000100800 */
[----:B------:R-:W5:Y:S01]  /*4c60*/  LDL R137, [R1+0x2a4] ;  /* 0x0002a40001897983 */ /* 0x000f620000100800 */
[----:B------:R-:W-:-:S02]  /*4c70*/  ISETP.GT.AND P1, PT, R160, 0xe, PT ;  /* 0x0000000ea000780c */ /* 0x000fc40003f24270 */
[----:B------:R-:W-:Y:S02]  /*4c80*/  PRMT R67, RZ, 0x7610, R67 ;  /* 0x00007610ff437816 */ /* 0x000fe40000000043 */
[----:B------:R-:W-:Y:S02]  /*4c90*/  PRMT R134, RZ, 0x7610, R134 ;  /* 0x00007610ff867816 */ /* 0x000fe40000000086 */
[----:B-----5:R-:W-:-:S04]  /*4ca0*/  @P4 LOP3.LUT R137, R137, R136, RZ, 0x3c, !PT ;  /* 0x0000008889894212 */ /* 0x020fc800078e3cff */
[----:B------:R-:W-:-:S04]  /*4cb0*/  @P4 LOP3.LUT R136, R137, R136, RZ, 0x3c, !PT ;  /* 0x0000008889884212 */ /* 0x000fc800078e3cff */
[----:B------:R-:W-:-:S05]  /*4cc0*/  @P4 LOP3.LUT R137, R137, R136, RZ, 0x3c, !PT ;  /* 0x0000008889894212 */ /* 0x000fca00078e3cff */
[----:B------:R3:W5:Y:S02]  /*4cd0*/  @P4 LDG.E.U16 R67, desc[UR18][R136.64] ;  /* 0x0000001288434981 */ /* 0x000764000c1e1500 */
[----:B---3--:R-:W-:Y:S02]  /*4ce0*/  @P1 IMAD.MOV.U32 R136, RZ, RZ, R140 ;  /* 0x000000ffff881224 */ /* 0x008fe400078e008c */
[----:B------:R-:W-:-:S05]  /*4cf0*/  @P1 IMAD.MOV.U32 R137, RZ, RZ, R141 ;  /* 0x000000ffff891224 */ /* 0x000fca00078e008d */
[----:B------:R0:W3:Y:S01]  /*4d00*/  @P1 LDG.E.U16 R134, desc[UR18][R136.64] ;  /* 0x0000001288861981 */ /* 0x0000e2000c1e1500 */
[----:B------:R-:W-:Y:S02]  /*4d10*/  ISETP.GT.AND P0, PT, R160, 0xf, PT ;  /* 0x0000000fa000780c */ /* 0x000fe40003f04270 */
[----:B------:R-:W-:-:S11]  /*4d20*/  PRMT R2, RZ, 0x7610, R2 ;  /* 0x00007610ff027816 */ /* 0x000fd60000000002 */
[----:B0-----:R-:W-:Y:S02]  /*4d30*/  @P0 IMAD.MOV.U32 R136, RZ, RZ, R142 ;  /* 0x000000ffff880224 */ /* 0x001fe400078e008e */
[----:B------:R-:W-:-:S05]  /*4d40*/  @P0 IMAD.MOV.U32 R137, RZ, RZ, R143 ;  /* 0x000000ffff890224 */ /* 0x000fca00078e008f */
[----:B------:R-:W4:Y:S04]  /*4d50*/  @P0 LDG.E.U16 R2, desc[UR18][R136.64] ;  /* 0x0000001288020981 */ /* 0x000f28000c1e1500 */
[----:B-----5:R-:W-:Y:S04]  /*4d60*/  STL [R1+0x34c], R67 ;  /* 0x00034c4301007387 */ /* 0x020fe80000100800 */
[----:B------:R-:W5:Y:S04]  /*4d70*/  LDL R141, [R1+0x278] ;  /* 0x00027800018d7983 */ /* 0x000f680000100800 */
[----:B------:R-:W2:Y:S04]  /*4d80*/  LDL R140, [R1+0x27c] ;  /* 0x00027c00018c7983 */ /* 0x000ea80000100800 */
[----:B---3--:R-:W-:Y:S04]  /*4d90*/  STL [R1+0x350], R134 ;  /* 0x0003508601007387 */ /* 0x008fe80000100800 */
[----:B------:R-:W3:Y:S04]  /*4da0*/  LDL R136, [R1+0x288] ;  /* 0x0002880001887983 */ /* 0x000ee80000100800 */
[----:B------:R-:W3:Y:S01]  /*4db0*/  LDL R137, [R1+0x28c] ;  /* 0x00028c0001897983 */ /* 0x000ee20000100800 */
[----:B------:R-:W-:-:S02]  /*4dc0*/  ISETP.GT.AND P2, PT, R160, 0x10, PT ;  /* 0x00000010a000780c */ /* 0x000fc40003f44270 */
[----:B------:R-:W-:Y:S01]  /*4dd0*/  PRMT R148, RZ, 0x7610, R148 ;  /* 0x00007610ff947816 */ /* 0x000fe20000000094 */
[----:B------:R-:W5:Y:S04]  /*4de0*/  LDL R143, [R1+0x268] ;  /* 0x00026800018f7983 */ /* 0x000f680000100800 */
[----:B------:R-:W5:Y:S04]  /*4df0*/  LDL R142, [R1+0x26c] ;  /* 0x00026c00018e7983 */ /* 0x000f680000100800 */
[----:B----4-:R0:W-:Y:S02]  /*4e00*/  STL [R1+0x354], R2 ;  /* 0x0003540201007387 */ /* 0x0101e40000100800 */
[----:B---3--:R-:W-:-:S04]  /*4e10*/  @P2 LOP3.LUT R137, R137, R136, RZ, 0x3c, !PT ;  /* 0x0000008889892212 */ /* 0x008fc800078e3cff */
[----:B------:R-:W-:-:S04]  /*4e20*/  @P2 LOP3.LUT R136, R137, R136, RZ, 0x3c, !PT ;  /* 0x0000008889882212 */ /* 0x000fc800078e3cff */
[----:B------:R-:W-:-:S05]  /*4e30*/  @P2 LOP3.LUT R137, R137, R136, RZ, 0x3c, !PT ;  /* 0x0000008889892212 */ /* 0x000fca00078e3cff */
[----:B------:R1:W3:Y:S04]  /*4e40*/  @P2 LDG.E.U16 R148, desc[UR18][R136.64] ;  /* 0x0000001288942981 */ /* 0x0002e8000c1e1500 */
[----:B------:R-:W1:Y:S04]  /*4e50*/  LDL R136, [R1+0x280] ;  /* 0x0002800001887983 */ /* 0x000e680000100800 */
[----:B------:R-:W1:Y:S01]  /*4e60*/  LDL R137, [R1+0x284] ;  /* 0x0002840001897983 */ /* 0x000e620000100800 */
[----:B------:R-:W-:Y:S02]  /*4e70*/  ISETP.GT.AND P3, PT, R160, 0x11, PT ;  /* 0x00000011a000780c */ /* 0x000fe40003f64270 */
[----:B------:R-:W-:-:S11]  /*4e80*/  PRMT R12, RZ, 0x7610, R12 ;  /* 0x00007610ff0c7816 */ /* 0x000fd6000000000c */
[----:B-1----:R-:W-:-:S04]  /*4e90*/  @P3 LOP3.LUT R137, R137, R136, RZ, 0x3c, !PT ;  /* 0x0000008889893212 */ /* 0x002fc800078e3cff */
[----:B------:R-:W-:-:S04]  /*4ea0*/  @P3 LOP3.LUT R136, R137, R136, RZ, 0x3c, !PT ;  /* 0x0000008889883212 */ /* 0x000fc800078e3cff */
[----:B------:R-:W-:-:S05]  /*4eb0*/  @P3 LOP3.LUT R137, R137, R136, RZ, 0x3c, !PT ;  /* 0x0000008889893212 */ /* 0x000fca00078e3cff */
[----:B------:R2:W4:Y:S01]  /*4ec0*/  @P3 LDG.E.U16 R12, desc[UR18][R136.64] ;  /* 0x00000012880c3981 */ /* 0x000522000c1e1500 */
[----:B------:R-:W-:Y:S02]  /*4ed0*/  ISETP.GT.AND P4, PT, R160, 0x12, PT ;  /* 0x00000012a000780c */ /* 0x000fe40003f84270 */
[----:B0-----:R-:W-:-:S11]  /*4ee0*/  PRMT R2, RZ, 0x7610, R2 ;  /* 0x00007610ff027816 */ /* 0x001fd60000000002 */
[----:B--2---:R-:W-:Y:S02]  /*4ef0*/  @P4 IMAD.MOV.U32 R136, RZ, RZ, R140 ;  /* 0x000000ffff884224 */ /* 0x004fe400078e008c */
[----:B-----5:R-:W-:-:S05]  /*4f00*/  @P4 IMAD.MOV.U32 R137, RZ, RZ, R141 ;  /* 0x000000ffff894224 */ /* 0x020fca00078e008d */
[----:B------:R-:W2:Y:S04]  /*4f10*/  @P4 LDG.E.U16 R2, desc[UR18][R136.64] ;  /* 0x0000001288024981 */ /* 0x000ea8000c1e1500 */
[----:B----4-:R0:W-:Y:S04]  /*4f20*/  STL [R1+0x4], R12 ;  /* 0x0000040c01007387 */ /* 0x0101e80000100800 */
[----:B0-----:R-:W4:Y:S04]  /*4f30*/  LDL.LU R12, [R1+0x35c] ;  /* 0x00035c00010c7983 */ /* 0x001f280000300800 */
[----:B------:R-:W5:Y:S04]  /*4f40*/  LDL R136, [R1+0x270] ;  /* 0x0002700001887983 */ /* 0x000f680000100800 */
[----:B------:R-:W5:Y:S01]  /*4f50*/  LDL R137, [R1+0x274] ;  /* 0x0002740001897983 */ /* 0x000f620000100800 */
[----:B------:R-:W-:-:S02]  /*4f60*/  ISETP.GT.AND P1, PT, R160, 0x13, PT ;  /* 0x00000013a000780c */ /* 0x000fc40003f24270 */
[----:B------:R-:W-:Y:S01]  /*4f70*/  ISETP.GT.AND P0, PT, R160, 0x14, PT ;  /* 0x00000014a000780c */ /* 0x000fe20003f04270 */
[----:B------:R-:W3:Y:S01]  /*4f80*/  LDL R141, [R1+0x250] ;  /* 0x00025000018d7983 */ /* 0x000ee20000100800 */
[----:B------:R-:W-:Y:S02]  /*4f90*/  PRMT R134, RZ, 0x7610, R134 ;  /* 0x00007610ff867816 */ /* 0x000fe40000000086 */
[----:B------:R-:W-:Y:S01]  /*4fa0*/  PRMT R67, RZ, 0x7610, R67 ;  /* 0x00007610ff437816 */ /* 0x000fe20000000043 */
[----:B------:R-:W4:Y:S04]  /*4fb0*/  LDL R140, [R1+0x254] ;  /* 0x00025400018c7983 */ /* 0x000f280000100800 */
[----:B--2---:R0:W-:Y:S02]  /*4fc0*/  STL [R1+0x358], R2 ;  /* 0x0003580201007387 */ /* 0x0041e40000100800 */
[----:B-----5:R-:W-:-:S04]  /*4fd0*/  @P1 LOP3.LUT R137, R137, R136, RZ, 0x3c, !PT ;  /* 0x0000008889891212 */ /* 0x020fc800078e3cff */
[----:B------:R-:W-:-:S04]  /*4fe0*/  @P1 LOP3.LUT R136, R137, R136, RZ, 0x3c, !PT ;  /* 0x0000008889881212 */ /* 0x000fc800078e3cff */
[----:B------:R-:W-:-:S05]  /*4ff0*/  @P1 LOP3.LUT R137, R137, R136, RZ, 0x3c, !PT ;  /* 0x0000008889891212 */ /* 0x000fca00078e3cff */
[----:B------:R1:W2:Y:S02]  /*5000*/  @P1 LDG.E.U16 R134, desc[UR18][R136.64] ;  /* 0x0000001288861981 */ /* 0x0002a4000c1e1500 */
[----:B-1----:R-:W-:Y:S02]  /*5010*/  @P0 IMAD.MOV.U32 R136, RZ, RZ, R142 ;  /* 0x000000ffff880224 */ /* 0x002fe400078e008e */
[----:B------:R-:W-:Y:S01]  /*5020*/  @P0 IMAD.MOV.U32 R137, RZ, RZ, R143 ;  /* 0x000000ffff890224 */ /* 0x000fe200078e008f */
[----:B------:R-:W-:Y:S01]  /*5030*/  ISETP.GT.AND P2, PT, R160, 0x15, PT ;  /* 0x00000015a000780c */ /* 0x000fe20003f44270 */
[----:B------:R-:W5:Y:S04]  /*5040*/  LDL R143, [R1+0x240] ;  /* 0x00024000018f7983 */ /* 0x000f680000100800 */
[----:B------:R1:W2:Y:S01]  /*5050*/  @P0 LDG.E.U16 R67, desc[UR18][R136.64] ;  /* 0x0000001288430981 */ /* 0x0002a2000c1e1500 */
[----:B------:R-:W-:-:S02]  /*5060*/  PRMT R68, RZ, 0x7610, R68 ;  /* 0x00007610ff447816 */ /* 0x000fc40000000044 */
[----:B------:R-:W-:Y:S01]  /*5070*/  ISETP.GT.AND P3, PT, R160, 0x16, PT ;  /* 0x00000016a000780c */ /* 0x000fe20003f64270 */
[----:B------:R-:W5:Y:S04]  /*5080*/  LDL R142, [R1+0x244] ;  /* 0x00024400018e7983 */ /* 0x000f680000100800 */
[----:B------:R-:W1:Y:S04]  /*5090*/  LDL R136, [R1+0x260] ;  /* 0x0002600001887983 */ /* 0x000e680000100800 */
[----:B------:R-:W1:Y:S02]  /*50a0*/  LDL R137, [R1+0x264] ;  /* 0x0002640001897983 */ /* 0x000e640000100800 */
[----:B-1----:R-:W-:-:S04]  /*50b0*/  @P2 LOP3.LUT R137, R137, R136, RZ, 0x3c, !PT ;  /* 0x0000008889892212 */ /* 0x002fc800078e3cff */
[----:B------:R-:W-:-:S04]  /*50c0*/  @P2 LOP3.LUT R136, R137, R136, RZ, 0x3c, !PT ;  /* 0x0000008889882212 */ /* 0x000fc800078e3cff */
[----:B------:R-:W-:-:S05]  /*50d0*/  @P2 LOP3.LUT R137, R137, R136, RZ, 0x3c, !PT ;  /* 0x0000008889892212 */ /* 0x000fca00078e3cff */
[----:B------:R1:W2:Y:S04]  /*50e0*/  @P2 LDG.E.U16 R68, desc[UR18][R136.64] ;  /* 0x0000001288442981 */ /* 0x0002a8000c1e1500 */
[----:B------:R-:W1:Y:S04]  /*50f0*/  LDL R136, [R1+0x258] ;  /* 0x0002580001887983 */ /* 0x000e680000100800 */
[----:B------:R-:W1:Y:S01]  /*5100*/  LDL R137, [R1+0x25c] ;  /* 0x00025c0001897983 */ /* 0x000e620000100800 */
[----:B------:R-:W-:Y:S02]  /*5110*/  ISETP.GT.AND P4, PT, R160, 0x17, PT ;  /* 0x00000017a000780c */ /* 0x000fe40003f84270 */
[----:B------:R-:W-:-:S02]  /*5120*/  PRMT R130, RZ, 0x7610, R130 ;  /* 0x00007610ff827816 */ /* 0x000fc40000000082 */
[----:B------:R-:W-:Y:S02]  /*5130*/  PRMT R69, RZ, 0x7610, R69 ;  /* 0x00007610ff457816 */ /* 0x000fe40000000045 */
[----:B-1----:R-:W-:-:S04]  /*5140*/  @P3 LOP3.LUT R137, R137, R136, RZ, 0x3c, !PT ;  /* 0x0000008889893212 */ /* 0x002fc800078e3cff */
[----:B------:R-:W-:-:S04]  /*5150*/  @P3 LOP3.LUT R136, R137, R136, RZ, 0x3c, !PT ;  /* 0x0000008889883212 */ /* 0x000fc800078e3cff */
[----:B------:R-:W-:-:S05]  /*5160*/  @P3 LOP3.LUT R137, R137, R136, RZ, 0x3c, !PT ;  /* 0x0000008889893212 */ /* 0x000fca00078e3cff */
[----:B------:R4:W2:Y:S02]  /*5170*/  @P3 LDG.E.U16 R130, desc[UR18][R136.64] ;  /* 0x0000001288823981 */ /* 0x0008a4000c1e1500 */
[----:B----4-:R-:W-:Y:S02]  /*5180*/  @P4 IMAD.MOV.U32 R136, RZ, RZ, R140 ;  /* 0x000000ffff884224 */ /* 0x010fe400078e008c */
[----:B---3--:R-:W-:Y:S01]  /*5190*/  @P4 IMAD.MOV.U32 R137, RZ, RZ, R141 ;  /* 0x000000ffff894224 */ /* 0x008fe200078e008d */
[C---:B------:R-:W-:Y:S01]  /*51a0*/  ISETP.GT.AND P1, PT, R160.reuse, 0x18, PT ;  /* 0x00000018a000780c */ /* 0x040fe20003f24270 */
[----:B------:R-:W3:Y:S04]  /*51b0*/  LDL R141, [R1+0x228] ;  /* 0x00022800018d7983 */ /* 0x000ee80000100800 */
[----:B------:R1:W4:Y:S01]  /*51c0*/  @P4 LDG.E.U16 R69, desc[UR18][R136.64] ;  /* 0x0000001288454981 */ /* 0x000322000c1e1500 */
[----:B------:R-:W-:-:S02]  /*51d0*/  ISETP.GT.AND P0, PT, R160, 0x19, PT ;  /* 0x00000019a000780c */ /* 0x000fc40003f04270 */
[----:B------:R-:W-:Y:S01]  /*51e0*/  PRMT R147, RZ, 0x7610, R147 ;  /* 0x00007610ff937816 */ /* 0x000fe20000000093 */
[----:B------:R-:W2:Y:S04]  /*51f0*/  LDL R140, [R1+0x22c] ;  /* 0x00022c00018c7983 */ /* 0x000ea80000100800 */
[----:B------:R-:W1:Y:S04]  /*5200*/  LDL R136, [R1+0x248] ;  /* 0x0002480001887983 */ /* 0x000e680000100800 */
[----:B------:R-:W1:Y:S01]  /*5210*/  LDL R137, [R1+0x24c] ;  /* 0x00024c0001897983 */ /* 0x000e620000100800 */
[----:B0-----:R-:W-:-:S02]  /*5220*/  PRMT R2, RZ, 0x7610, R2 ;  /* 0x00007610ff027816 */ /* 0x001fc40000000002 */
[----:B-1----:R-:W-:-:S04]  /*5230*/  @P1 LOP3.LUT R137, R137, R136, RZ, 0x3c, !PT ;  /* 0x0000008889891212 */ /* 0x002fc800078e3cff */
[----:B------:R-:W-:-:S04]  /*5240*/  @P1 LOP3.LUT R136, R137, R136, RZ, 0x3c, !PT ;  /* 0x0000008889881212 */ /* 0x000fc800078e3cff */
[----:B------:R-:W-:-:S05]  /*5250*/  @P1 LOP3.LUT R137, R137, R136, RZ, 0x3c, !PT ;  /* 0x0000008889891212 */ /* 0x000fca00078e3cff */
[----:B------:R5:W4:Y:S02]  /*5260*/  @P1 LDG.E.U16 R147, desc[UR18][R136.64] ;  /* 0x0000001288931981 */ /* 0x000b24000c1e1500 */
[----:B-----5:R-:W-:Y:S02]  /*5270*/  @P0 IMAD.MOV.U32 R136, RZ, RZ, R142 ;  /* 0x000000ffff880224 */ /* 0x020fe400078e008e */
[----:B------:R-:W-:Y:S01]  /*5280*/  @P0 IMAD.MOV.U32 R137, RZ, RZ, R143 ;  /* 0x000000ffff890224 */ /* 0x000fe200078e008f */
[----:B------:R-:W-:Y:S01]  /*5290*/  ISETP.GT.AND P2, PT, R160, 0x1a, PT ;  /* 0x0000001aa000780c */ /* 0x000fe20003f44270 */
[----:B------:R-:W5:Y:S04]  /*52a0*/  LDL R143, [R1+0x218] ;  /* 0x00021800018f7983 */ /* 0x000f680000100800 */
[----:B------:R0:W4:Y:S01]  /*52b0*/  @P0 LDG.E.U16 R2, desc[UR18][R136.64] ;  /* 0x0000001288020981 */ /* 0x000122000c1e1500 */
[----:B------:R-:W-:-:S02]  /*52c0*/  PRMT R252, RZ, 0x7610, R252 ;  /* 0x00007610fffc7816 */ /* 0x000fc400000000fc */
[----:B------:R-:W-:Y:S01]  /*52d0*/  ISETP.GT.AND P3, PT, R160, 0x1b, PT ;  /* 0x0000001ba000780c */ /* 0x000fe20003f64270 */
[----:B------:R-:W5:Y:S04]  /*52e0*/  LDL R142, [R1+0x21c] ;  /* 0x00021c00018e7983 */ /* 0x000f680000100800 */
[----:B------:R-:W0:Y:S04]  /*52f0*/  LDL R136, [R1+0x238] ;  /* 0x0002380001887983 */ /* 0x000e280000100800 */
[----:B------:R-:W0:Y:S02]  /*5300*/  LDL R137, [R1+0x23c] ;  /* 0x00023c0001897983 */ /* 0x000e240000100800 */
[----:B0-----:R-:W-:-:S04]  /*5310*/  @P2 LOP3.LUT R137, R137, R136, RZ, 0x3c, !PT ;  /* 0x0000008889892212 */ /* 0x001fc800078e3cff */
[----:B------:R-:W-:-:S04]  /*5320*/  @P2 LOP3.LUT R136, R137, R136, RZ, 0x3c, !PT ;  /* 0x0000008889882212 */ /* 0x000fc800078e3cff */
[----:B------:R-:W-:-:S05]  /*5330*/  @P2 LOP3.LUT R137, R137, R136, RZ, 0x3c, !PT ;  /* 0x0000008889892212 */ /* 0x000fca00078e3cff */
[----:B------:R0:W4:Y:S04]  /*5340*/  @P2 LDG.E.U16 R252, desc[UR18][R136.64] ;  /* 0x0000001288fc2981 */ /* 0x000128000c1e1500 */
[----:B------:R-:W0:Y:S04]  /*5350*/  LDL R136, [R1+0x230] ;  /* 0x0002300001887983 */ /* 0x000e280000100800 */
[----:B------:R-:W0:Y:S01]  /*5360*/  LDL R137, [R1+0x234] ;  /* 0x0002340001897983 */ /* 0x000e220000100800 */
[----:B------:R-:W-:Y:S02]  /*5370*/  ISETP.GT.AND P4, PT, R160, 0x1c, PT ;  /* 0x0000001ca000780c */ /* 0x000fe40003f84270 */
[----:B------:R-:W-:-:S02]  /*5380*/  PRMT R251, RZ, 0x7610, R251 ;  /* 0x00007610fffb7816 */ /* 0x000fc400000000fb */
[----:B------:R-:W-:Y:S02]  /*5390*/  PRMT R250, RZ, 0x7610, R250 ;  /* 0x00007610fffa7816 */ /* 0x000fe400000000fa */
[----:B0-----:R-:W-:-:S04]  /*53a0*/  @P3 LOP3.LUT R137, R137, R136, RZ, 0x3c, !PT ;  /* 0x0000008889893212 */ /* 0x001fc800078e3cff */
[----:B------:R-:W-:-:S04]  /*53b0*/  @P3 LOP3.LUT R136, R137, R136, RZ, 0x3c, !PT ;  /* 0x0000008889883212 */ /* 0x000fc800078e3cff */
[----:B------:R-:W-:-:S05]  /*53c0*/  @P3 LOP3.LUT R137, R137, R136, RZ, 0x3c, !PT ;  /* 0x0000008889893212 */ /* 0x000fca00078e3cff */
[----:B------:R2:W4:Y:S02]  /*53d0*/  @P3 LDG.E.U16 R251, desc[UR18][R136.64] ;  /* 0x0000001288fb3981 */ /* 0x000524000c1e1500 */
[----:B--2---:R-:W-:Y:S02]  /*53e0*/  @P4 IMAD.MOV.U32 R136, RZ, RZ, R140 ;  /* 0x000000ffff884224 */ /* 0x004fe400078e008c */
[----:B---3--:R-:W-:Y:S01]  /*53f0*/  @P4 IMAD.MOV.U32 R137, RZ, RZ, R141 ;  /* 0x000000ffff894224 */ /* 0x008fe200078e008d */
[C---:B------:R-:W-:Y:S01]  /*5400*/  ISETP.GT.AND P1, PT, R160.reuse, 0x1d, PT ;  /* 0x0000001da000780c */ /* 0x040fe20003f24270 */
[----:B------:R-:W2:Y:S04]  /*5410*/  LDL R141, [R1+0x200] ;  /* 0x00020000018d7983 */ /* 0x000ea80000100800 */
[----:B------:R0:W3:Y:S01]  /*5420*/  @P4 LDG.E.U16 R250, desc[UR18][R136.64] ;  /* 0x0000001288fa4981 */ /* 0x0000e2000c1e1500 */
[----:B------:R-:W-:-:S02]  /*5430*/  ISETP.GT.AND P0, PT, R160, 0x1e, PT ;  /* 0x0000001ea000780c */ /* 0x000fc40003f04270 */
[----:B------:R-:W-:Y:S01]  /*5440*/  PRMT R249, RZ, 0x7610, R249 ;  /* 0x00007610fff97816 */ /* 0x000fe200000000f9 */
[----:B------:R-:W4:Y:S04]  /*5450*/  LDL R140, [R1+0x204] ;  /* 0x00020400018c7983 */ /* 0x000f280000100800 */
[----:B------:R-:W0:Y:S04]  /*5460*/  LDL R136, [R1+0x220] ;  /* 0x0002200001887983 */ /* 0x000e280000100800 */
[----:B------:R-:W0:Y:S01]  /*5470*/  LDL R137, [R1+0x224] ;  /* 0x0002240001897983 */ /* 0x000e220000100800 */
[----:B------:R-:W-:-:S02]  /*5480*/  PRMT R248, RZ, 0x7610, R248 ;  /* 0x00007610fff87816 */ /* 0x000fc400000000f8 */
[----:B0-----:R-:W-:-:S04]  /*5490*/  @P1 LOP3.LUT R137, R137, R136, RZ, 0x3c, !PT ;  /* 0x0000008889891212 */ /* 0x001fc800078e3cff */
[----:B------:R-:W-:-:S04]  /*54a0*/  @P1 LOP3.LUT R136, R137, R136, RZ, 0x3c, !PT ;  /* 0x0000008889881212 */ /* 0x000fc800078e3cff */
[----:B------:R-:W-:-:S05]  /*54b0*/  @P1 LOP3.LUT R137, R137, R136, RZ, 0x3c, !PT ;  /* 0x0000008889891212 */ /* 0x000fca00078e3cff */
[----:B------:R5:W3:Y:S02]  /*54c0*/  @P1 LDG.E.U16 R249, desc[UR18][R136.64] ;  /* 0x0000001288f91981 */ /* 0x000ae4000c1e1500 */
[----:B-----5:R-:W-:Y:S02]  /*54d0*/  @P0 IMAD.MOV.U32 R136, RZ, RZ, R142 ;  /* 0x000000ffff880224 */ /* 0x020fe400078e008e */
[----:B------:R-:W-:Y:S01]  /*54e0*/  @P0 IMAD.MOV.U32 R137, RZ, RZ, R143 ;  /* 0x000000ffff890224 */ /* 0x000fe200078e008f */
[----:B------:R-:W-:Y:S01]  /*54f0*/  ISETP.GT.AND P2, PT, R160, 0x1f, PT ;  /* 0x0000001fa000780c */ /* 0x000fe20003f44270 */
[----:B------:R-:W5:Y:S04]  /*5500*/  LDL R143, [R1+0x1f0] ;  /* 0x0001f000018f7983 */ /* 0x000f680000100800 */
[----:B------:R0:W3:Y:S01]  /*5510*/  @P0 LDG.E.U16 R248, desc[UR18][R136.64] ;  /* 0x0000001288f80981 */ /* 0x0000e2000c1e1500 */
        /* <DEDUP_REMOVED lines=8> */
[----:B------:R0:W3:Y:S04]  /*55a0*/  @P2 LDG.E.U16 R246, desc[UR18][R136.64] ;  /* 0x0000001288f62981 */ /* 0x0000e8000c1e1500 */
        /* <DEDUP_REMOVED lines=8> */
[----:B------:R4:W3:Y:S02]  /*5630*/  @P3 LDG.E.U16 R242, desc[UR18][R136.64] ;  /* 0x0000001288f23981 */ /* 0x0008e4000c1e1500 */
[----:B----4-:R-:W-:Y:S02]  /*5640*/  @P4 IMAD.MOV.U32 R136, RZ, RZ, R140 ;  /* 0x000000ffff884224 */ /* 0x010fe400078e008c */
[----:B--2---:R-:W-:Y:S01]  /*5650*/  @P4 IMAD.MOV.U32 R137, RZ, RZ, R141 ;  /* 0x000000ffff894224 */ /* 0x004fe200078e008d */
[C---:B------:R-:W-:Y:S01]  /*5660*/  ISETP.GT.AND P1, PT, R160.reuse, 0x22, PT ;  /* 0x00000022a000780c */ /* 0x040fe20003f24270 */
[----:B------:R-:W2:Y:S04]  /*5670*/  LDL R141, [R1+0x1d8] ;  /* 0x0001d800018d7983 */ /* 0x000ea80000100800 */
[----:B------:R0:W4:Y:S01]  /*5680*/  @P4 LDG.E.U16 R245, desc[UR18][R136.64] ;  /* 0x0000001288f54981 */ /* 0x000122000c1e1500 */
[----:B------:R-:W-:-:S02]  /*5690*/  ISETP.GT.AND P0, PT, R160, 0x23, PT ;  /* 0x00000023a000780c */ /* 0x000fc40003f04270 */
[----:B------:R-:W-:Y:S01]  /*56a0*/  PRMT R244, RZ, 0x7610, R244 ;  /* 0x00007610fff47816 */ /* 0x000fe200000000f4 */
[----:B------:R-:W3:Y:S04]  /*56b0*/  LDL R140, [R1+0x1dc] ;  /* 0x0001dc00018c7983 */ /* 0x000ee80000100800 */
[----:B------:R-:W0:Y:S04]  /*56c0*/  LDL R136, [R1+0x1f8] ;  /* 0x0001f80001887983 */ /* 0x000e280000100800 */
[----:B------:R-:W0:Y:S01]  /*56d0*/  LDL R137, [R1+0x1fc] ;  /* 0x0001fc0001897983 */ /* 0x000e220000100800 */
[----:B------:R-:W-:-:S02]  /*56e0*/  PRMT R243, RZ, 0x7610, R243 ;  /* 0x00007610fff37816 */ /* 0x000fc400000000f3 */
[----:B0-----:R-:W-:-:S04]  /*56f0*/  @P1 LOP3.LUT R137, R137, R136, RZ, 0x3c, !PT ;  /* 0x0000008889891212 */ /* 0x001fc800078e3cff */
        /* <DEDUP_REMOVED lines=26> */
[----:B---3--:R-:W-:Y:S02]  /*58a0*/  @P4 IMAD.MOV.U32 R136, RZ, RZ, R140 ;  /* 0x000000ffff884224 */ /* 0x008fe400078e008c */
[----:B--2---:R-:W-:Y:S01]  /*58b0*/  @P4 IMAD.MOV.U32 R137, RZ, RZ, R141 ;  /* 0x000000ffff894224 */ /* 0x004fe200078e008d */
        /* <DEDUP_REMOVED lines=335> */
[----:B0-----:R-:W-:-:S04]  /*6db0*/  @P3 LOP3.LUT R137, R137, R136, RZ, 0x3c, !PT ;  /* 0x0000008889893212 */ /* 0x001fc800078e3cff */
[----:B------:R-:W-:-:S04]  /*6dc0*/  @P3 LOP3.LUT R136, R137, R136, RZ, 0x3c, !PT ;  /* 0x0000008889883212 */ /* 0x000fc800078e3cff */
[----:B------:R-:W-:-:S05]  /*6dd0*/  @P3 LOP3.LUT R137, R137, R136, RZ, 0x3c, !PT ;  /* 0x0000008889893212 */ /* 0x000fca00078e3cff */
[----:B------:R4:W3:Y:S02]  /*6de0*/  @P3 LDG.E.U16 R155, desc[UR18][R136.64] ;  /* 0x00000012889b3981 */ /* 0x0008e4000c1e1500 */
[----:B----4-:R-:W-:Y:S02]  /*6df0*/  @P4 IMAD.MOV.U32 R136, RZ, RZ, R140 ;  /* 0x000000ffff884224 */ /* 0x010fe400078e008c */
[----:B--2---:R-:W-:Y:S01]  /*6e00*/  @P4 IMAD.MOV.U32 R137, RZ, RZ, R141 ;  /* 0x000000ffff894224 */ /* 0x004fe200078e008d */
[----:B------:R-:W2:Y:S04]  /*6e10*/  LDL R140, [R1+0x5c] ;  /* 0x00005c00018c7983 */ /* 0x000ea80000100800 */
[----:B------:R-:W2:Y:S01]  /*6e20*/  LDL R141, [R1+0x58] ;  /* 0x00005800018d7983 */ /* 0x000ea20000100800 */
[----:B------:R-:W-:-:S02]  /*6e30*/  PRMT R152, RZ, 0x7610, R152 ;  /* 0x00007610ff987816 */ /* 0x000fc40000000098 */
[----:B------:R-:W-:-:S04]  /*6e40*/  ISETP.GT.AND P2, PT, R160, 0x56, PT ;  /* 0x00000056a000780c */ /* 0x000fc80003f44270 */
[----:B------:R0:W4:Y:S01]  /*6e50*/  @P4 LDG.E.U16 R152, desc[UR18][R136.64] ;  /* 0x0000001288984981 */ /* 0x000122000c1e1500 */
[----:B------:R-:W-:-:S03]  /*6e60*/  PRMT R138, RZ, 0x7610, R138 ;  /* 0x00007610ff8a7816 */ /* 0x000fc6000000008a */
[----:B------:R-:W0:Y:S04]  /*6e70*/  LDL R136, [R1+0x68] ;  /* 0x0000680001887983 */ /* 0x000e280000100800 */
[----:B------:R-:W0:Y:S01]  /*6e80*/  LDL R137, [R1+0x6c] ;  /* 0x00006c0001897983 */ /* 0x000e220000100800 */
[----:B------:R-:W-:-:S03]  /*6e90*/  ISETP.GT.AND P1, PT, R160, 0x54, PT ;  /* 0x00000054a000780c */ /* 0x000fc60003f24270 */
[----:B--2---:R-:W2:Y:S04]  /*6ea0*/  @P2 LDG.E.U16 R138, desc[UR18][R140.64] ;  /* 0x000000128c8a2981 */ /* 0x004ea8000c1e1500 */
[----:B------:R-:W3:Y:S04]  /*6eb0*/  LDL R140, [R1+0x50] ;  /* 0x00005000018c7983 */ /* 0x000ee80000100800 */
[----:B------:R-:W3:Y:S01]  /*6ec0*/  LDL R141, [R1+0x54] ;  /* 0x00005400018d7983 */ /* 0x000ee20000100800 */
[C---:B------:R-:W-:Y:S02]  /*6ed0*/  ISETP.GT.AND P3, PT, R160.reuse, 0x57, PT ;  /* 0x00000057a000780c */ /* 0x040fe40003f64270 */
[----:B------:R-:W-:-:S02]  /*6ee0*/  ISETP.GT.AND P0, PT, R160, 0x55, PT ;  /* 0x00000055a000780c */ /* 0x000fc40003f04270 */
[----:B0-----:R-:W-:-:S04]  /*6ef0*/  @P1 LOP3.LUT R137, R137, R136, RZ, 0x3c, !PT ;  /* 0x0000008889891212 */ /* 0x001fc800078e3cff */
[C---:B------:R-:W-:Y:S02]  /*6f00*/  @P1 LOP3.LUT R136, R137.reuse, R136, RZ, 0x3c, !PT ;  /* 0x0000008889881212 */ /* 0x040fe400078e3cff */
[----:B------:R-:W-:Y:S02]  /*6f10*/  PRMT R151, RZ, 0x7610, R151 ;  /* 0x00007610ff977816 */ /* 0x000fe40000000097 */
[----:B------:R-:W-:Y:S02]  /*6f20*/  @P1 LOP3.LUT R137, R137, R136, RZ, 0x3c, !PT ;  /* 0x0000008889891212 */ /* 0x000fe400078e3cff */
[----:B------:R-:W-:-:S03]  /*6f30*/  PRMT R139, RZ, 0x7610, R139 ;  /* 0x00007610ff8b7816 */ /* 0x000fc6000000008b */
[----:B------:R5:W2:Y:S02]  /*6f40*/  @P1 LDG.E.U16 R151, desc[UR18][R136.64] ;  /* 0x0000001288971981 */ /* 0x000aa4000c1e1500 */
[----:B-----5:R-:W-:Y:S02]  /*6f50*/  @P0 IMAD.MOV.U32 R136, RZ, RZ, R142 ;  /* 0x000000ffff880224 */ /* 0x020fe400078e008e */
[----:B------:R-:W-:Y:S01]  /*6f60*/  @P0 IMAD.MOV.U32 R137, RZ, RZ, R143 ;  /* 0x000000ffff890224 */ /* 0x000fe200078e008f */
[----:B------:R-:W5:Y:S04]  /*6f70*/  LDL R142, [R1+0x44] ;  /* 0x00004400018e7983 */ /* 0x000f680000100800 */
[----:B------:R0:W2:Y:S04]  /*6f80*/  @P0 LDG.E.U16 R139, desc[UR18][R136.64] ;  /* 0x00000012888b0981 */ /* 0x0000a8000c1e1500 */
[----:B------:R-:W5:Y:S01]  /*6f90*/  LDL R143, [R1+0x40] ;  /* 0x00004000018f7983 */ /* 0x000f620000100800 */
[----:B0-----:R-:W-:-:S02]  /*6fa0*/  PRMT R137, RZ, 0x7610, R137 ;  /* 0x00007610ff897816 */ /* 0x001fc40000000089 */
[----:B---3--:R-:W-:-:S04]  /*6fb0*/  @P3 LOP3.LUT R141, R141, R140, RZ, 0x3c, !PT ;  /* 0x0000008c8d8d3212 */ /* 0x008fc800078e3cff */
[----:B------:R-:W-:-:S04]  /*6fc0*/  @P3 LOP3.LUT R140, R141, R140, RZ, 0x3c, !PT ;  /* 0x0000008c8d8c3212 */ /* 0x000fc800078e3cff */
[----:B------:R-:W-:-:S05]  /*6fd0*/  @P3 LOP3.LUT R141, R141, R140, RZ, 0x3c, !PT ;  /* 0x0000008c8d8d3212 */ /* 0x000fca00078e3cff */
[----:B------:R0:W3:Y:S04]  /*6fe0*/  @P3 LDG.E.U16 R137, desc[UR18][R140.64] ;  /* 0x000000128c893981 */ /* 0x0000e8000c1e1500 */
[----:B------:R-:W0:Y:S04]  /*6ff0*/  LDL R140, [R1+0x48] ;  /* 0x00004800018c7983 */ /* 0x000e280000100800 */
[----:B------:R-:W0:Y:S01]  /*7000*/  LDL R141, [R1+0x4c] ;  /* 0x00004c00018d7983 */ /* 0x000e220000100800 */
[----:B------:R-:W-:Y:S02]  /*7010*/  ISETP.GT.AND P4, PT, R160, 0x58, PT ;  /* 0x00000058a000780c */ /* 0x000fe40003f84270 */
[----:B------:R-:W-:-:S02]  /*7020*/  PRMT R136, RZ, 0x7610, R136 ;  /* 0x00007610ff887816 */ /* 0x000fc40000000088 */
[----:B------:R-:W-:-:S09]  /*7030*/  ISETP.GT.AND P1, PT, R160, 0x59, PT ;  /* 0x00000059a000780c */ /* 0x000fd20003f24270 */
[----:B0-----:R-:W-:-:S04]  /*7040*/  @P4 LOP3.LUT R141, R141, R140, RZ, 0x3c, !PT ;  /* 0x0000008c8d8d4212 */ /* 0x001fc800078e3cff */
[----:B------:R-:W-:-:S04]  /*7050*/  @P4 LOP3.LUT R140, R141, R140, RZ, 0x3c, !PT ;  /* 0x0000008c8d8c4212 */ /* 0x000fc800078e3cff */
[----:B------:R-:W-:-:S05]  /*7060*/  @P4 LOP3.LUT R141, R141, R140, RZ, 0x3c, !PT ;  /* 0x0000008c8d8d4212 */ /* 0x000fca00078e3cff */
[----:B------:R0:W4:Y:S02]  /*7070*/  @P4 LDG.E.U16 R136, desc[UR18][R140.64] ;  /* 0x000000128c884981 */ /* 0x000124000c1e1500 */
[----:B0-----:R-:W-:-:S06]  /*7080*/  PRMT R140, RZ, 0x7610, R140 ;  /* 0x00007610ff8c7816 */ /* 0x001fcc000000008c */
[----:B-----5:R0:W5:Y:S04]  /*7090*/  @P1 LDG.E.U16 R140, desc[UR18][R142.64] ;  /* 0x000000128e8c1981 */ /* 0x020168000c1e1500 */
[----:B------:R-:W0:Y:S04]  /*70a0*/  LDL R142, [R1+0x38] ;  /* 0x00003800018e7983 */ /* 0x000e280000100800 */
[----:B------:R-:W0:Y:S01]  /*70b0*/  LDL R143, [R1+0x3c] ;  /* 0x00003c00018f7983 */ /* 0x000e220000100800 */
[----:B------:R-:W-:Y:S02]  /*70c0*/  ISETP.GT.AND P0, PT, R160, 0x5a, PT ;  /* 0x0000005aa000780c */ /* 0x000fe40003f04270 */
[----:B------:R-:W-:-:S11]  /*70d0*/  PRMT R141, RZ, 0x7610, R141 ;  /* 0x00007610ff8d7816 */ /* 0x000fd6000000008d */
[----:B0-----:R-:W-:-:S04]  /*70e0*/  @P0 LOP3.LUT R143, R143, R142, RZ, 0x3c, !PT ;  /* 0x0000008e8f8f0212 */ /* 0x001fc800078e3cff */
[----:B------:R-:W-:-:S04]  /*70f0*/  @P0 LOP3.LUT R142, R143, R142, RZ, 0x3c, !PT ;  /* 0x0000008e8f8e0212 */ /* 0x000fc800078e3cff */
[----:B------:R-:W-:-:S05]  /*7100*/  @P0 LOP3.LUT R143, R143, R142, RZ, 0x3c, !PT ;  /* 0x0000008e8f8f0212 */ /* 0x000fca00078e3cff */
[----:B------:R0:W2:Y:S04]  /*7110*/  @P0 LDG.E.U16 R141, desc[UR18][R142.64] ;  /* 0x000000128e8d0981 */ /* 0x0000a8000c1e1500 */
[----:B------:R-:W0:Y:S04]  /*7120*/  LDL R142, [R1+0x30] ;  /* 0x00003000018e7983 */ /* 0x000e280000100800 */
[----:B------:R-:W0:Y:S01]  /*7130*/  LDL R143, [R1+0x34] ;  /* 0x00003400018f7983 */ /* 0x000e220000100800 */
[----:B------:R-:W-:Y:S02]  /*7140*/  ISETP.GT.AND P2, PT, R160, 0x5b, PT ;  /* 0x0000005ba000780c */ /* 0x000fe40003f44270 */
[----:B------:R-:W-:-:S11]  /*7150*/  PRMT R144, RZ, 0x7610, R144 ;  /* 0x00007610ff907816 */ /* 0x000fd60000000090 */
[----:B0-----:R-:W-:-:S04]  /*7160*/  @P2 LOP3.LUT R143, R143, R142, RZ, 0x3c, !PT ;  /* 0x0000008e8f8f2212 */ /* 0x001fc800078e3cff */
[----:B------:R-:W-:-:S04]  /*7170*/  @P2 LOP3.LUT R142, R143, R142, RZ, 0x3c, !PT ;  /* 0x0000008e8f8e2212 */ /* 0x000fc800078e3cff */
[----:B------:R-:W-:-:S05]  /*7180*/  @P2 LOP3.LUT R143, R143, R142, RZ, 0x3c, !PT ;  /* 0x0000008e8f8f2212 */ /* 0x000fca00078e3cff */
[----:B------:R0:W3:Y:S04]  /*7190*/  @P2 LDG.E.U16 R144, desc[UR18][R142.64] ;  /* 0x000000128e902981 */ /* 0x0000e8000c1e1500 */
        /* <DEDUP_REMOVED lines=24> */
[----:B------:R-:W0:Y:S01]  /*7320*/  LDL R143, [R1] ;  /* 0x00000000018f7983 */ /* 0x000e220000100800 */
[C---:B------:R-:W-:Y:S02]  /*7330*/  ISETP.GT.AND P0, PT, R160.reuse, 0x5f, PT ;  /* 0x0000005fa000780c */ /* 0x040fe40003f04270 */
[C---:B------:R-:W-:Y:S02]  /*7340*/  ISETP.GT.AND P2, PT, R160.reuse, 0x60, PT ;  /* 0x00000060a000780c */ /* 0x040fe40003f44270 */
[----:B------:R-:W-:Y:S02]  /*7350*/  PRMT R154, RZ, 0x7610, R154 ;  /* 0x00007610ff9a7816 */ /* 0x000fe4000000009a */
[----:B------:R-:W-:-:S02]  /*7360*/  ISETP.GT.AND P3, PT, R160, 0x61, PT ;  /* 0x00000061a000780c */ /* 0x000fc40003f64270 */
[C---:B------:R-:W-:Y:S02]  /*7370*/  ISETP.GT.AND P4, PT, R160.reuse, 0x62, PT ;  /* 0x00000062a000780c */ /* 0x040fe40003f84270 */
[----:B------:R-:W-:Y:S02]  /*7380*/  PRMT R156, RZ, 0x7610, R156 ;  /* 0x00007610ff9c7816 */ /* 0x000fe4000000009c */
[----:B------:R-:W-:Y:S02]  /*7390*/  PRMT R157, RZ, 0x7610, R157 ;  /* 0x00007610ff9d7816 */ /* 0x000fe4000000009d */
[----:B------:R-:W-:Y:S02]  /*73a0*/  ISETP.GT.AND P1, PT, R160, 0x63, PT ;  /* 0x00000063a000780c */ /* 0x000fe40003f24270 */
[----:B------:R-:W-:Y:S02]  /*73b0*/  PRMT R158, RZ, 0x7610, R158 ;  /* 0x00007610ff9e7816 */ /* 0x000fe4000000009e */
[----:B------:R-:W-:-:S02]  /*73c0*/  PRMT R163, RZ, 0x7610, R163 ;  /* 0x00007610ffa37816 */ /* 0x000fc400000000a3 */
[----:B------:R-:W-:Y:S02]  /*73d0*/  PRMT R164, RZ, 0x7610, R164 ;  /* 0x00007610ffa47816 */ /* 0x000fe400000000a4 */
[----:B------:R-:W-:Y:S02]  /*73e0*/  PRMT R166, RZ, 0x7610, R166 ;  /* 0x00007610ffa67816 */ /* 0x000fe400000000a6 */
[----:B------:R-:W-:Y:S02]  /*73f0*/  PRMT R167, RZ, 0x7610, R167 ;  /* 0x00007610ffa77816 */ /* 0x000fe400000000a7 */
[----:B------:R-:W-:Y:S02]  /*7400*/  PRMT R168, RZ, 0x7610, R168 ;  /* 0x00007610ffa87816 */ /* 0x000fe400000000a8 */
        /* <DEDUP_REMOVED lines=19> */
[----:B------:R-:W-:Y:S01]  /*7540*/  PRMT R212, RZ, 0x7610, R212 ;  /* 0x00007610ffd47816 */ /* 0x000fe200000000d4 */
[----:B0-----:R-:W-:-:S02]  /*7550*/  @P0 IMAD.MOV.U32 R142, RZ, RZ, R143 ;  /* 0x000000ffff8e0224 */ /* 0x001fc400078e008f */
[----:B------:R-:W-:-:S05]  /*7560*/  @P0 IMAD.MOV.U32 R143, RZ, RZ, R247 ;  /* 0x000000ffff8f0224 */ /* 0x000fca00078e00f7 */
[----:B------:R0:W3:Y:S02]  /*7570*/  @P0 LDG.E.U16 R154, desc[UR18][R142.64] ;  /* 0x000000128e9a0981 */ /* 0x0000e4000c1e1500 */
[----:B0-----:R-:W-:Y:S02]  /*7580*/  @P2 IMAD.MOV.U32 R142, RZ, RZ, R118 ;  /* 0x000000ffff8e2224 */ /* 0x001fe400078e0076 */
[----:B------:R-:W-:-:S05]  /*7590*/  @P2 IMAD.MOV.U32 R143, RZ, RZ, R89 ;  /* 0x000000ffff8f2224 */ /* 0x000fca00078e0059 */
[----:B------:R0:W5:Y:S01]  /*75a0*/  @P2 LDG.E.U16 R156, desc[UR18][R142.64] ;  /* 0x000000128e9c2981 */ /* 0x000162000c1e1500 */
[----:B------:R-:W-:Y:S01]  /*75b0*/  ISETP.GT.AND P0, PT, R160, 0x64, PT ;  /* 0x00000064a000780c */ /* 0x000fe20003f04270 */
[----:B0-----:R-:W-:Y:S02]  /*75c0*/  @P3 IMAD.MOV.U32 R142, RZ, RZ, R101 ;  /* 0x000000ffff8e3224 */ /* 0x001fe400078e0065 */
[----:B------:R-:W-:-:S05]  /*75d0*/  @P3 IMAD.MOV.U32 R143, RZ, RZ, R109 ;  /* 0x000000ffff8f3224 */ /* 0x000fca00078e006d */
[----:B------:R0:W2:Y:S01]  /*75e0*/  @P3 LDG.E.U16 R157, desc[UR18][R142.64] ;  /* 0x000000128e9d3981 */ /* 0x0000a2000c1e1500 */
[----:B------:R-:W-:Y:S01]  /*75f0*/  ISETP.GT.AND P2, PT, R160, 0x65, PT ;  /* 0x00000065a000780c */ /* 0x000fe20003f44270 */
[----:B0-----:R-:W-:Y:S02]  /*7600*/  @P4 IMAD.MOV.U32 R142, RZ, RZ, R127 ;  /* 0x000000ffff8e4224 */ /* 0x001fe400078e007f */
[----:B------:R-:W-:-:S05]  /*7610*/  @P4 IMAD.MOV.U32 R143, RZ, RZ, R87 ;  /* 0x000000ffff8f4224 */ /* 0x000fca00078e0057 */
[----:B------:R0:W3:Y:S01]  /*7620*/  @P4 LDG.E.U16 R158, desc[UR18][R142.64] ;  /* 0x000000128e9e4981 */ /* 0x0000e2000c1e1500 */
        /* <DEDUP_REMOVED lines=19> */
[----:B------:R0:W3:Y:S02]  /*7760*/  @P4 LDG.E.U16 R168, desc[UR18][R142.64] ;  /* 0x000000128ea84981 */ /* 0x0000e4000c1e1500 */
        /* <DEDUP_REMOVED lines=13> */
[----:B------:R0:W3:Y:S01]  /*7840*/  @P0 LDG.E.U16 R180, desc[UR18][R142.64] ;  /* 0x000000128eb40981 */ /* 0x0000e2000c1e1500 */
[----:B------:R-:W-:Y:S01]  /*7850*/  ISETP.GT.AND P0, PT, R160, 0x6d, PT ;  /* 0x0000006da000780c */ /* 0x000fe20003f04270 */
[----:B0-----:R-:W-:Y:S02]  /*7860*/  @P1 IMAD.MOV.U32 R142, RZ, RZ, R115 ;  /* 0x000000ffff8e1224 */ /* 0x001fe400078e0073 */
[----:B------:R-:W-:-:S05]  /*7870*/  @P1 IMAD.MOV.U32 R143, RZ, RZ, R77 ;  /* 0x000000ffff8f1224 */ /* 0x000fca00078e004d */
[----:B------:R0:W3:Y:S01]  /*7880*/  @P1 LDG.E.U16 R182, desc[UR18][R142.64] ;  /* 0x000000128eb61981 */ /* 0x0000e2000c1e1500 */
[----:B------:R-:W-:-:S04]  /*7890*/  ISETP.GT.AND P1, PT, R160, 0x6e, PT ;  /* 0x0000006ea000780c */ /* 0x000fc80003f24270 */
        /* <DEDUP_REMOVED lines=59> */
[----:B------:R-:W-:Y:S02]  /*7c50*/  ISETP.GT.AND P0, PT, R160, 0x7d, PT ;  /* 0x0000007da000780c */ /* 0x000fe40003f04270 */
[----:B------:R-:W-:Y:S02]  /*7c60*/  PRMT R214, RZ, 0x7610, R214 ;  /* 0x00007610ffd67816 */ /* 0x000fe400000000d6 */
[----:B------:R-:W-:Y:S01]  /*7c70*/  PRMT R216, RZ, 0x7610, R216 ;  /* 0x00007610ffd87816 */ /* 0x000fe200000000d8 */
[----:B0-----:R-:W-:Y:S02]  /*7c80*/  @P1 IMAD.MOV.U32 R142, RZ, RZ, R111 ;  /* 0x000000ffff8e1224 */ /* 0x001fe400078e006f */
[----:B------:R-:W-:-:S05]  /*7c90*/  @P1 IMAD.MOV.U32 R143, RZ, RZ, R57 ;  /* 0x000000ffff8f1224 */ /* 0x000fca00078e0039 */
[----:B------:R0:W3:Y:S02]  /*7ca0*/  @P1 LDG.E.U16 R214, desc[UR18][R142.64] ;  /* 0x000000128ed61981 */ /* 0x0000e4000c1e1500 */
[----:B0-----:R-:W-:Y:S02]  /*7cb0*/  @P0 IMAD.MOV.U32 R142, RZ, RZ, R84 ;  /* 0x000000ffff8e0224 */ /* 0x001fe400078e0054 */
[----:B------:R-:W-:-:S05]  /*7cc0*/  @P0 IMAD.MOV.U32 R143, RZ, RZ, R23 ;  /* 0x000000ffff8f0224 */ /* 0x000fca00078e0017 */
[----:B------:R0:W3:Y:S02]  /*7cd0*/  @P0 LDG.E.U16 R216, desc[UR18][R142.64] ;  /* 0x000000128ed80981 */ /* 0x0000e4000c1e1500 */
[----:B0-----:R-:W0:Y:S01]  /*7ce0*/  S2R R143, SR_TID.X ;  /* 0x00000000008f7919 */ /* 0x001e220000002100 */
[C---:B------:R-:W-:Y:S02]  /*7cf0*/  ISETP.GT.AND P1, PT, R160.reuse, 0x7e, PT ;  /* 0x0000007ea000780c */ /* 0x040fe40003f24270 */
[----:B------:R-:W-:Y:S02]  /*7d00*/  ISETP.GT.AND P2, PT, R160, 0x7f, PT ;  /* 0x0000007fa000780c */ /* 0x000fe40003f44270 */
[----:B------:R-:W-:-:S09]  /*7d10*/  PRMT R220, RZ, 0x7610, R220 ;  /* 0x00007610ffdc7816 */ /* 0x000fd200000000dc */
[----:B------:R-:W-:Y:S01]  /*7d20*/  @P1 IMAD.MOV.U32 R142, RZ, RZ, R131 ;  /* 0x000000ffff8e1224 */ /* 0x000fe200078e0083 */
[----:B0-----:R-:W-:-:S04]  /*7d30*/  LOP3.LUT R143, R143, 0x7f, RZ, 0xc0, !PT ;  /* 0x0000007f8f8f7812 */ /* 0x001fc800078ec0ff */
[----:B------:R-:W-:Y:S01]  /*7d40*/  ISETP.GE.AND P0, PT, R143, R160, PT ;  /* 0x000000a08f00720c */ /* 0x000fe20003f06270 */
[----:B------:R-:W-:Y:S01]  /*7d50*/  @P1 IMAD.MOV.U32 R143, RZ, RZ, R21 ;  /* 0x000000ffff8f1224 */ /* 0x000fe200078e0015 */
[----:B------:R-:W-:-:S06]  /*7d60*/  PRMT R160, RZ, 0x7610, R160 ;  /* 0x00007610ffa07816 */ /* 0x000fcc00000000a0 */
[----:B------:R0:W3:Y:S02]  /*7d70*/  @P1 LDG.E.U16 R160, desc[UR18][R142.64] ;  /* 0x000000128ea01981 */ /* 0x0000e4000c1e1500 */
[----:B0-----:R-:W-:Y:S02]  /*7d80*/  @P2 IMAD.MOV.U32 R142, RZ, RZ, R82 ;  /* 0x000000ffff8e2224 */ /* 0x001fe400078e0052 */
[----:B------:R-:W-:-:S05]  /*7d90*/  @P2 IMAD.MOV.U32 R143, RZ, RZ, R19 ;  /* 0x000000ffff8f2224 */ /* 0x000fca00078e0013 */
[----:B------:R0:W3:Y:S01]  /*7da0*/  @P2 LDG.E.U16 R220, desc[UR18][R142.64] ;  /* 0x000000128edc2981 */ /* 0x0000e2000c1e1500 */
[----:B------:R-:W-:Y:S01]  /*7db0*/  BAR.SYNC.DEFER_BLOCKING 0x0 ;  /* 0x0000000000007b1d */ /* 0x000fe20000010000 */
[----:B------:R-:W-:Y:S01]  /*7dc0*/  PRMT R222, RZ, 0x7610, R222 ;  /* 0x00007610ffde7816 */ /* 0x000fe200000000de */
[----:B0-----:R-:W-:Y:S02]  /*7dd0*/  @!P0 IMAD.MOV.U32 R142, RZ, RZ, R110 ;  /* 0x000000ffff8e8224 */ /* 0x001fe400078e006e */
[----:B------:R-:W-:Y:S01]  /*7de0*/  @!P0 IMAD.MOV.U32 R143, RZ, RZ, R17 ;  /* 0x000000ffff8f8224 */ /* 0x000fe200078e0011 */
[----:B------:R-:W-:Y:S02]  /*7df0*/  PRMT R224, RZ, 0x7610, R224 ;  /* 0x00007610ffe07816 */ /* 0x000fe400000000e0 */
[----:B------:R-:W-:Y:S02]  /*7e00*/  PRMT R226, RZ, 0x7610, R226 ;  /* 0x00007610ffe27816 */ /* 0x000fe400000000e2 */
[----:B------:R0:W3:Y:S02]  /*7e10*/  @!P0 LDG.E.U16 R222, desc[UR18][R142.64] ;  /* 0x000000128ede8981 */ /* 0x0000e4000c1e1500 */
[----:B0-----:R-:W-:-:S02]  /*7e20*/  @!P0 IMAD.MOV.U32 R142, RZ, RZ, R80 ;  /* 0x000000ffff8e8224 */ /* 0x001fc400078e0050 */
[----:B------:R-:W-:-:S05]  /*7e30*/  @!P0 IMAD.MOV.U32 R143, RZ, RZ, R15 ;  /* 0x000000ffff8f8224 */ /* 0x000fca00078e000f */
[----:B------:R0:W3:Y:S01]  /*7e40*/  @!P0 LDG.E.U16 R224, desc[UR18][R142.64] ;  /* 0x000000128ee08981 */ /* 0x0000e2000c1e1500 */
[----:B------:R-:W-:Y:S01]  /*7e50*/  PRMT R228, RZ, 0x7610, R228 ;  /* 0x00007610ffe47816 */ /* 0x000fe200000000e4 */
[----:B0-----:R-:W-:Y:S02]  /*7e60*/  @!P0 IMAD.MOV.U32 R142, RZ, RZ, R122 ;  /* 0x000000ffff8e8224 */ /* 0x001fe400078e007a */
        /* <DEDUP_REMOVED lines=17> */
[----:B------:R0:W3:Y:S04]  /*7f80*/  @!P0 LDG.E.U16 R234, desc[UR18][R142.64] ;  /* 0x000000128eea8981 */ /* 0x0000e8000c1e1500 */
[----:B------:R1:W-:Y:S01]  /*7f90*/  STS.U16 [R0+UR16], R150 ;  /* 0x0000009600007988 */ /* 0x0003e20008000410 */
[----:B0-----:R-:W-:Y:S02]  /*7fa0*/  @!P0 IMAD.MOV.U32 R142, RZ, RZ, R65 ;  /* 0x000000ffff8e8224 */ /* 0x001fe400078e0041 */
[----:B------:R-:W-:Y:S01]  /*7fb0*/  @!P0 IMAD.MOV.U32 R143, RZ, RZ, R6 ;  /* 0x000000ffff8f8224 */ /* 0x000fe200078e0006 */
[----:B-1----:R-:W-:-:S04]  /*7fc0*/  PRMT R150, RZ, 0x7610, R150 ;  /* 0x00007610ff967816 */ /* 0x002fc80000000096 */
[----:B------:R0:W3:Y:S04]  /*7fd0*/  @!P0 LDG.E.U16 R236, desc[UR18][R142.64] ;  /* 0x000000128eec8981 */ /* 0x0000e8000c1e1500 */
[----:B------:R1:W-:Y:S01]  /*7fe0*/  STS.U16 [R0+UR16+0x400], R149 ;  /* 0x0004009500007988 */ /* 0x0003e20008000410 */
        /* <DEDUP_REMOVED lines=33> */
[----:B------:R0:W3:Y:S02]  /*8200*/  @!P0 LDG.E.U16 R221, desc[UR18][R142.64] ;  /* 0x000000128edd8981 */ /* 0x0000e4000c1e1500 */
[----:B0-----:R-:W-:Y:S02]  /*8210*/  @!P0 IMAD.MOV.U32 R142, RZ, RZ, R22 ;  /* 0x000000ffff8e8224 */ /* 0x001fe400078e0016 */
[----:B------:R-:W-:Y:S01]  /*8220*/  @!P0 IMAD.MOV.U32 R143, RZ, RZ, R12 ;  /* 0x000000ffff8f8224 */ /* 0x000fe200078e000c */
[----:B------:R0:W-:Y:S04]  /*8230*/  STS.U16 [R0+UR16+0x2000], R191 ;  /* 0x002000bf00007988 */ /* 0x0001e80008000410 */
[----:B------:R-:W3:Y:S04]  /*8240*/  @!P0 LDG.E.U16 R203, desc[UR18][R142.64] ;  /* 0x000000128ecb8981 */ /* 0x000ee8000c1e1500 */
[----:B------:R1:W-:Y:S04]  /*8250*/  STS.U16 [R0+UR16+0x2400], R176 ;  /* 0x002400b000007988 */ /* 0x0003e80008000410 */
[----:B------:R-:W3:Y:S04]  /*8260*/  LDL.LU R143, [R1+0x4] ;  /* 0x00000400018f7983 */ /* 0x000ee80000300800 */
[----:B------:R-:W3:Y:S04]  /*8270*/  LDL.LU R142, [R1+0x14] ;  /* 0x00001400018e7983 */ /* 0x000ee80000300800 */
[----:B0-----:R-:W3:Y:S04]  /*8280*/  LDL.LU R191, [R1+0x314] ;  /* 0x0003140001bf7983 */ /* 0x001ee80000300800 */
[----:B-1----:R-:W3:Y:S04]  /*8290*/  LDL.LU R176, [R1+0x18] ;  /* 0x0000180001b07983 */ /* 0x002ee80000300800 */
[----:B----4-:R0:W-:Y:S04]  /*82a0*/  STS.U16 [R0+UR16+0x2c00], R136 ;  /* 0x002c008800007988 */ /* 0x0101e80008000410 */
[----:B0-----:R-:W4:Y:S04]  /*82b0*/  LDL.LU R136, [R1+0x318] ;  /* 0x0003180001887983 */ /* 0x001f280000300800 */
[----:B------:R0:W-:Y:S04]  /*82c0*/  STS.U16 [R0+UR16+0x2800], R161 ;  /* 0x002800a100007988 */ /* 0x0001e80008000410 */
[----:B-----5:R-:W-:Y:S01]  /*82d0*/  STS.U16 [R0+UR16+0x3000], R156 ;  /* 0x0030009c00007988 */ /* 0x020fe20008000410 */
[----:B0-----:R-:W-:-:S03]  /*82e0*/  LOP3.LUT R161, R0, 0x10, RZ, 0x3c, !PT ;  /* 0x0000001000a17812 */ /* 0x001fc600078e3cff */
[----:B--2---:R-:W-:Y:S04]  /*82f0*/  STS.U16 [R0+UR16+0x3400], R173 ;  /* 0x003400ad00007988 */ /* 0x004fe80008000410 */
[----:B---3--:R-:W-:Y:S04]  /*8300*/  STS.U16 [R0+UR16+0x3800], R190 ;  /* 0x003800be00007988 */ /* 0x008fe80008000410 */
[----:B------:R-:W-:Y:S04]  /*8310*/  STS.U16 [R0+UR16+0x3c00], R206 ;  /* 0x003c00ce00007988 */ /* 0x000fe80008000410 */
[----:B----4-:R-:W-:Y:S04]  /*8320*/  STS.U16 [R161+UR16+0x80], R136 ;  /* 0x00008088a1007988 */ /* 0x010fe80008000410 */
[----:B------:R-:W-:Y:S04]  /*8330*/  STS.U16 [R161+UR16+0x480], R176 ;  /* 0x000480b0a1007988 */ /* 0x000fe80008000410 */
[----:B------:R-:W-:Y:S04]  /*8340*/  STS.U16 [R161+UR16+0x880], R143 ;  /* 0x0008808fa1007988 */ /* 0x000fe80008000410 */
[----:B------:R0:W-:Y:S04]  /*8350*/  STS.U16 [R161+UR16+0xc80], R2 ;  /* 0x000c8002a1007988 */ /* 0x0001e80008000410 */
[----:B0-----:R-:W2:Y:S04]  /*8360*/  LDL.LU R2, [R1+0x358] ;  /* 0x0003580001027983 */ /* 0x001ea80000300800 */
[----:B------:R-:W3:Y:S04]  /*8370*/  LDL.LU R176, [R1+0x310] ;  /* 0x0003100001b07983 */ /* 0x000ee80000300800 */
[----:B------:R-:W-:Y:S04]  /*8380*/  STS.U16 [R161+UR16+0x1080], R245 ;  /* 0x001080f5a1007988 */ /* 0x000fe80008000410 */
[----:B------:R-:W4:Y:S04]  /*8390*/  LDL.LU R143, [R1+0x10] ;  /* 0x00001000018f7983 */ /* 0x000f280000300800 */
[----:B------:R-:W-:Y:S04]  /*83a0*/  STS.U16 [R161+UR16+0x1480], R237 ;  /* 0x001480eda1007988 */ /* 0x000fe80008000410 */
[----:B------:R-:W-:Y:S04]  /*83b0*/  STS.U16 [R161+UR16+0x1880], R219 ;  /* 0x001880dba1007988 */ /* 0x000fe80008000410 */
[----:B------:R-:W-:Y:S01]  /*83c0*/  STS.U16 [R161+UR16+0x1c80], R207 ;  /* 0x001c80cfa1007988 */ /* 0x000fe20008000410 */
[----:B------:R-:W-:-:S03]  /*83d0*/  LOP3.LUT R156, R0, 0x20, RZ, 0x3c, !PT ;  /* 0x00000020009c7812 */ /* 0x000fc600078e3cff */
[----:B------:R-:W-:Y:S04]  /*83e0*/  STS.U16 [R161+UR16+0x2080], R189 ;  /* 0x002080bda1007988 */ /* 0x000fe80008000410 */
        /* <DEDUP_REMOVED lines=9> */
[----:B--2---:R0:W-:Y:S04]  /*8480*/  STS.U16 [R156+UR16+0x900], R2 ;  /* 0x000900029c007988 */ /* 0x0041e80008000410 */
[----:B0-----:R-:W2:Y:S04]  /*8490*/  LDL.LU R2, [R1+0x354] ;  /* 0x0003540001027983 */ /* 0x001ea80000300800 */
[----:B------:R-:W5:Y:S04]  /*84a0*/  LDL.LU R191, [R1+0x30c] ;  /* 0x00030c0001bf7983 */ /* 0x000f680000300800 */
[----:B------:R-:W2:Y:S04]  /*84b0*/  LDL.LU R142, [R1+0xc] ;  /* 0x00000c00018e7983 */ /* 0x000ea80000300800 */
[----:B------:R-:W-:Y:S04]  /*84c0*/  STS.U16 [R156+UR16+0xd00], R252 ;  /* 0x000d00fc9c007988 */ /* 0x000fe80008000410 */
[----:B------:R-:W-:Y:S04]  /*84d0*/  STS.U16 [R156+UR16+0x1100], R244 ;  /* 0x001100f49c007988 */ /* 0x000fe80008000410 */
        /* <DEDUP_REMOVED lines=12> */
[----:B---3--:R-:W-:Y:S04]  /*85a0*/  STS.U16 [R136+UR16+0x180], R176 ;  /* 0x000180b088007988 */ /* 0x008fe80008000410 */
[----:B----4-:R-:W-:Y:S04]  /*85b0*/  STS.U16 [R136+UR16+0x580], R143 ;  /* 0x0005808f88007988 */ /* 0x010fe80008000410 */
[----:B------:R0:W-:Y:S04]  /*85c0*/  STS.U16 [R136+UR16+0x980], R134 ;  /* 0x0009808688007988 */ /* 0x0001e80008000410 */
        /* <DEDUP_REMOVED lines=14> */
[----:B0-----:R-:W3:Y:S04]  /*86b0*/  LDL.LU R134, [R1+0x350] ;  /* 0x0003500001867983 */ /* 0x001ee80000300800 */
[----:B------:R-:W4:Y:S04]  /*86c0*/  LDL.LU R143, [R1+0x308] ;  /* 0x00030800018f7983 */ /* 0x000f280000300800 */
[----:B-----5:R-:W-:Y:S04]  /*86d0*/  STS.U16 [R140+UR16+0x200], R191 ;  /* 0x000200bf8c007988 */ /* 0x020fe80008000410 */
[----:B--2---:R-:W-:Y:S04]  /*86e0*/  STS.U16 [R140+UR16+0x600], R142 ;  /* 0x0006008e8c007988 */ /* 0x004fe80008000410 */
[----:B------:R0:W-:Y:S04]  /*86f0*/  STS.U16 [R140+UR16+0xa00], R67 ;  /* 0x000a00438c007988 */ /* 0x0001e80008000410 */
[----:B0-----:R-:W2:Y:S04]  /*8700*/  LDL.LU R67, [R1+0x34c] ;  /* 0x00034c0001437983 */ /* 0x001ea80000300800 */
        /* <DEDUP_REMOVED lines=14> */
[----:B----4-:R-:W-:Y:S04]  /*87f0*/  STS.U16 [R136+UR16+0x280], R143 ;  /* 0x0002808f88007988 */ /* 0x010fe80008000410 */
[----:B--2---:R0:W-:Y:S04]  /*8800*/  STS.U16 [R136+UR16+0x680], R67 ;  /* 0x0006804388007988 */ /* 0x0041e80008000410 */
[----:B------:R1:W-:Y:S04]  /*8810*/  STS.U16 [R136+UR16+0xa80], R68 ;  /* 0x000a804488007988 */ /* 0x0003e80008000410 */
[----:B0-----:R-:W2:Y:S04]  /*8820*/  LDL.LU R67, [R1+0x348] ;  /* 0x0003480001437983 */ /* 0x001ea80000300800 */
[----:B-1----:R-:W4:Y:S04]  /*8830*/  LDL.LU R68, [R1+0x344] ;  /* 0x0003440001447983 */ /* 0x002f280000300800 */
        /* <DEDUP_REMOVED lines=13> */
[----:B------:R0:W-:Y:S02]  /*8910*/  STS.U16 [R136+UR16+0x3e80], R216 ;  /* 0x003e80d888007988 */ /* 0x0001e40008000410 */
[----:B0-----:R-:W-:-:S02]  /*8920*/  LOP3.LUT R136, R0, 0x70, RZ, 0x3c, !PT ;  /* 0x0000007000887812 */ /* 0x001fc400078e3cff */
[----:B----4-:R0:W-:Y:S04]  /*8930*/  STS.U16 [R140+UR16+0x300], R68 ;  /* 0x000300448c007988 */ /* 0x0101e80008000410 */
[----:B---3--:R1:W-:Y:S04]  /*8940*/  STS.U16 [R140+UR16+0x700], R134 ;  /* 0x000700868c007988 */ /* 0x0083e80008000410 */
[----:B------:R3:W-:Y:S04]  /*8950*/  STS.U16 [R140+UR16+0xb00], R130 ;  /* 0x000b00828c007988 */ /* 0x0007e80008000410 */
        /* <DEDUP_REMOVED lines=11> */
[----:B0-----:R-:W4:Y:S04]  /*8a10*/  LDL.LU R68, [R1+0x340] ;  /* 0x0003400001447983 */ /* 0x001f280000300800 */
[----:B------:R-:W-:Y:S04]  /*8a20*/  STS.U16 [R140+UR16+0x3b00], R202 ;  /* 0x003b00ca8c007988 */ /* 0x000fe80008000410 */
[----:B-1----:R-:W5:Y:S04]  /*8a30*/  LDL.LU R134, [R1+0x33c] ;  /* 0x00033c0001867983 */ /* 0x002f680000300800 */
[----:B------:R-:W-:Y:S04]  /*8a40*/  STS.U16 [R140+UR16+0x3f00], R160 ;  /* 0x003f00a08c007988 */ /* 0x000fe80008000410 */
[----:B---3--:R-:W3:Y:S04]  /*8a50*/  LDL.LU R130, [R1+0x338] ;  /* 0x0003380001827983 */ /* 0x008ee80000300800 */
[----:B--2---:R0:W-:Y:S04]  /*8a60*/  STS.U16 [R136+UR16+0x380], R67 ;  /* 0x0003804388007988 */ /* 0x0041e80008000410 */
[----:B------:R1:W-:Y:S04]  /*8a70*/  STS.U16 [R136+UR16+0x780], R2 ;  /* 0x0007800288007988 */ /* 0x0003e80008000410 */
[----:B0-----:R-:W2:Y:S04]  /*8a80*/  LDL.LU R67, [R1+0x334] ;  /* 0x0003340001437983 */ /* 0x001ea80000300800 */
[----:B-1----:R-:W3:Y:S04]  /*8a90*/  LDL.LU R2, [R1+0x330] ;  /* 0x0003300001027983 */ /* 0x002ee80000300800 */
[----:B------:R0:W-:Y:S04]  /*8aa0*/  STS.U16 [R136+UR16+0xb80], R69 ;  /* 0x000b804588007988 */ /* 0x0001e80008000410 */
[----:B------:R-:W-:Y:S04]  /*8ab0*/  STS.U16 [R136+UR16+0xf80], R246 ;  /* 0x000f80f688007988 */ /* 0x000fe80008000410 */
[----:B------:R-:W-:Y:S01]  /*8ac0*/  STS.U16 [R136+UR16+0x1380], R238 ;  /* 0x001380ee88007988 */ /* 0x000fe20008000410 */
[----:B0-----:R-:W0:Y:S03]  /*8ad0*/  LDC R69, c[0x0][0x238] ;  /* 0x00008e00ff457b82 */ /* 0x001e260000000800 */
[----:B------:R-:W-:Y:S04]  /*8ae0*/  STS.U16 [R136+UR16+0x1780], R223 ;  /* 0x001780df88007988 */ /* 0x000fe80008000410 */
[----:B------:R-:W-:Y:S04]  /*8af0*/  STS.U16 [R136+UR16+0x1b80], R209 ;  /* 0x001b80d188007988 */ /* 0x000fe80008000410 */
[----:B------:R-:W-:Y:S04]  /*8b00*/  STS.U16 [R136+UR16+0x1f80], R193 ;  /* 0x001f80c188007988 */ /* 0x000fe80008000410 */
[----:B------:R-:W-:Y:S04]  /*8b10*/  STS.U16 [R136+UR16+0x2380], R177 ;  /* 0x002380b188007988 */ /* 0x000fe80008000410 */
[----:B------:R-:W-:Y:S04]  /*8b20*/  STS.U16 [R136+UR16+0x2780], R162 ;  /* 0x002780a288007988 */ /* 0x000fe80008000410 */
[----:B------:R1:W-:Y:S04]  /*8b30*/  STS.U16 [R136+UR16+0x2b80], R137 ;  /* 0x002b808988007988 */ /* 0x0003e80008000410 */
[----:B------:R-:W-:Y:S04]  /*8b40*/  STS.U16 [R136+UR16+0x2f80], R154 ;  /* 0x002f809a88007988 */ /* 0x000fe80008000410 */
[----:B------:R-:W-:Y:S04]  /*8b50*/  STS.U16 [R136+UR16+0x3380], R168 ;  /* 0x003380a888007988 */ /* 0x000fe80008000410 */
[----:B------:R-:W-:Y:S04]  /*8b60*/  STS.U16 [R136+UR16+0x3780], R188 ;  /* 0x003780bc88007988 */ /* 0x000fe80008000410 */
[----:B------:R-:W-:Y:S04]  /*8b70*/  STS.U16 [R136+UR16+0x3b80], R204 ;  /* 0x003b80cc88007988 */ /* 0x000fe80008000410 */
[----:B------:R3:W-:Y:S01]  /*8b80*/  STS.U16 [R136+UR16+0x3f80], R220 ;  /* 0x003f80dc88007988 */ /* 0x0007e20008000410 */
[----:B0-----:R-:W-:-:S03]  /*8b90*/  IMAD.SHL.U32 R69, R69, 0x80, RZ ;  /* 0x0000008045457824 */ /* 0x001fc600078e00ff */
[----:B-1----:R-:W2:Y:S01]  /*8ba0*/  LDL R137, [R1+0x320] ;  /* 0x0003200001897983 */ /* 0x002ea20000100800 */
[----:B------:R-:W-:-:S03]  /*8bb0*/  IMAD.SHL.U32 R69, R69, 0x2, RZ ;  /* 0x0000000245457824 */ /* 0x000fc600078e00ff */
[----:B------:R-:W2:Y:S02]  /*8bc0*/  LDL.LU R190, [R1+0x2f4] ;  /* 0x0002f40001be7983 */ /* 0x000ea40000300800 */
[-C--:B----4-:R-:W-:Y:S02]  /*8bd0*/  IADD3 R68, P6, R68, R69.reuse, RZ ;  /* 0x0000004544447210 */ /* 0x090fe40007fde0ff */
[----:B-----5:R-:W-:Y:S02]  /*8be0*/  IADD3 R134, P5, R134, R69, RZ ;  /* 0x0000004586867210 */ /* 0x020fe40007fbe0ff */
[C---:B---3--:R-:W-:Y:S01]  /*8bf0*/  LOP3.LUT R136, R2.reuse, 0x20, RZ, 0x3c, !PT ;  /* 0x0000002002887812 */ /* 0x048fe200078e3cff */
        /* <DEDUP_REMOVED lines=8> */
[----:B------:R0:W-:Y:S04]  /*8c80*/  STS.U16 [R136+UR16+0x10d00], R231 ;  /* 0x010d00e788007988 */ /* 0x0001e80008000410 */
[----:B------:R-:W-:Y:S04]  /*8c90*/  STS.U16 [R139+UR16+0x10200], R226 ;  /* 0x010200e28b007988 */ /* 0x000fe80008000410 */
[----:B------:R-:W-:Y:S01]  /*8ca0*/  STS.U16 [R139+UR16+0x10600], R234 ;  /* 0x010600ea8b007988 */ /* 0x000fe20008000410 */
[----:B0-----:R-:W-:-:S03]  /*8cb0*/  LOP3.LUT R136, R2, 0x60, RZ, 0x3c, !PT ;  /* 0x0000006002887812 */ /* 0x001fc600078e3cff */
[----:B------:R-:W-:Y:S04]  /*8cc0*/  STS.U16 [R139+UR16+0x10a00], R148 ;  /* 0x010a00948b007988 */ /* 0x000fe80008000410 */
[----:B------:R-:W-:Y:S04]  /*8cd0*/  STS.U16 [R139+UR16+0x10e00], R221 ;  /* 0x010e00dd8b007988 */ /* 0x000fe80008000410 */
[----:B------:R-:W-:Y:S04]  /*8ce0*/  STS.U16 [R136+UR16+0x10300], R228 ;  /* 0x010300e488007988 */ /* 0x000fe80008000410 */
[----:B------:R-:W-:Y:S04]  /*8cf0*/  STS.U16 [R136+UR16+0x10700], R236 ;  /* 0x010700ec88007988 */ /* 0x000fe80008000410 */
[----:B------:R-:W-:Y:S04]  /*8d00*/  STS.U16 [R136+UR16+0x10b00], R147 ;  /* 0x010b009388007988 */ /* 0x000fe80008000410 */
[----:B------:R0:W-:Y:S01]  /*8d10*/  STS.U16 [R136+UR16+0x10f00], R203 ;  /* 0x010f00cb88007988 */ /* 0x0001e20008000410 */
[----:B------:R-:W-:-:S02]  /*8d20*/  IADD3 R130, P4, R130, R69, RZ ;  /* 0x0000004582827210 */ /* 0x000fc40007f9e0ff */
[-C--:B--2---:R-:W-:Y:S01]  /*8d30*/  IADD3 R190, P1, R190, R69.reuse, RZ ;  /* 0x00000045bebe7210 */ /* 0x084fe20007f3e0ff */
[----:B------:R1:W-:Y:S06]  /*8d40*/  MEMBAR.ALL.CTA ;  /* 0x0000000000007992 */ /* 0x0003ec0000008000 */
[----:B-1----:R-:W1:Y:S04]  /*8d50*/  FENCE.VIEW.ASYNC.S ;  /* 0x00000000000073c6 */ /* 0x002e680000000000 */
[----:B0-----:R-:W2:Y:S04]  /*8d60*/  LDL.LU R136, [R1+0x2ec] ;  /* 0x0002ec0001887983 */ /* 0x001ea80000300800 */
[----:B------:R-:W3:Y:S04]  /*8d70*/  LDL.LU R142, [R1+0x2e4] ;  /* 0x0002e400018e7983 */ /* 0x000ee80000300800 */
[----:B------:R-:W4:Y:S04]  /*8d80*/  LDL.LU R143, [R1+0x2dc] ;  /* 0x0002dc00018f7983 */ /* 0x000f280000300800 */
[----:B------:R-:W5:Y:S04]  /*8d90*/  LDL.LU R173, [R1+0x300] ;  /* 0x0003000001ad7983 */ /* 0x000f680000300800 */
[----:B------:R-:W5:Y:S04]  /*8da0*/  LDL.LU R161, [R1+0x2d4] ;  /* 0x0002d40001a17983 */ /* 0x000f680000300800 */
[----:B------:R-:W5:Y:S04]  /*8db0*/  LDL.LU R176, [R1+0x2f8] ;  /* 0x0002f80001b07983 */ /* 0x000f680000300800 */
[----:B------:R-:W5:Y:S04]  /*8dc0*/  LDL.LU R156, [R1+0x2cc] ;  /* 0x0002cc00019c7983 */ /* 0x000f680000300800 */
[----:B------:R0:W-:Y:S01]  /*8dd0*/  STL [R1+0x304], R134 ;  /* 0x0003048601007387 */ /* 0x0001e20000100800 */
[----:B-1----:R-:W-:Y:S06]  /*8de0*/  BAR.SYNC.DEFER_BLOCKING 0x0 ;  /* 0x0000000000007b1d */ /* 0x002fec0000010000 */
[----:B0-----:R-:W4:Y:S04]  /*8df0*/  LDL.LU R134, [R1+0x32c] ;  /* 0x00032c0001867983 */ /* 0x001f280000300800 */
[----:B------:R-:W5:Y:S04]  /*8e00*/  LDL.LU R191, [R1+0x2f0] ;  /* 0x0002f00001bf7983 */ /* 0x000f680000300800 */
[----:B------:R0:W-:Y:S04]  /*8e10*/  STL [R1+0x2fc], R68 ;  /* 0x0002fc4401007387 */ /* 0x0001e80000100800 */
[----:B0-----:R-:W4:Y:S01]  /*8e20*/  LDL.LU R68, [R1+0x328] ;  /* 0x0003280001447983 */ /* 0x001f220000300800 */
[----:B--2---:R-:W-:-:S02]  /*8e30*/  IADD3 R136, P2, R136, R69, RZ ;  /* 0x0000004588887210 */ /* 0x004fc40007f5e0ff */
[----:B---3--:R-:W-:-:S03]  /*8e40*/  IADD3 R142, P3, R142, R69, RZ ;  /* 0x000000458e8e7210 */ /* 0x008fc60007f7e0ff */
[----:B------:R0:W-:Y:S04]  /*8e50*/  STL [R1+0x2ec], R136 ;  /* 0x0002ec8801007387 */ /* 0x0001e80000100800 */
[----:B0-----:R-:W2:Y:S04]  /*8e60*/  LDL.LU R136, [R1+0x2c4] ;  /* 0x0002c40001887983 */ /* 0x001ea80000300800 */
[----:B------:R0:W-:Y:S04]  /*8e70*/  STL [R1+0x2f4], R190 ;  /* 0x0002f4be01007387 */ /* 0x0001e80000100800 */
[----:B0-----:R-:W3:Y:S04]  /*8e80*/  LDL.LU R190, [R1+0x2e8] ;  /* 0x0002e80001be7983 */ /* 0x001ee80000300800 */
[----:B------:R-:W3:Y:S04]  /*8e90*/  LDL.LU R252, [R1+0x2bc] ;  /* 0x0002bc0001fc7983 */ /* 0x000ee80000300800 */
[----:B------:R0:W-:Y:S04]  /*8ea0*/  STL [R1+0x2e4], R142 ;  /* 0x0002e48e01007387 */ /* 0x0001e80000100800 */
[----:B0-----:R-:W3:Y:S04]  /*8eb0*/  LDL.LU R142, [R1+0x2e0] ;  /* 0x0002e000018e7983 */ /* 0x001ee80000300800 */
[----:B------:R-:W3:Y:S01]  /*8ec0*/  LDL.LU R208, [R1+0x2b4] ;  /* 0x0002b40001d07983 */ /* 0x000ee20000300800 */
[----:B----4-:R-:W-:Y:S01]  /*8ed0*/  IMAD.X R134, R134, 0x1, R68, P4 ;  /* 0x0000000186867824 */ /* 0x010fe200020e0644 */
[----:B------:R-:W-:-:S05]  /*8ee0*/  IADD3 R143, P4, R143, R69, RZ ;  /* 0x000000458f8f7210 */ /* 0x000fca0007f9e0ff */
[----:B------:R0:W-:Y:S04]  /*8ef0*/  STL [R1+0x2dc], R143 ;  /* 0x0002dc8f01007387 */ /* 0x0001e80000100800 */
[----:B0-----:R-:W4:Y:S01]  /*8f00*/  LDL.LU R143, [R1+0x2d8] ;  /* 0x0002d800018f7983 */ /* 0x001f220000300800 */
[--C-:B-----5:R-:W-:Y:S01]  /*8f10*/  IMAD.X R173, R173, 0x1, R68.reuse, P5 ;  /* 0x00000001adad7824 */ /* 0x120fe200028e0644 */
[----:B------:R-:W-:Y:S02]  /*8f20*/  IADD3 R161, P5, R161, R69, RZ ;  /* 0x00000045a1a17210 */ /* 0x000fe40007fbe0ff */
[----:B------:R-:W5:Y:S04]  /*8f30*/  LDL.LU R192, [R1+0x2ac] ;  /* 0x0002ac0001c07983 */ /* 0x000f680000300800 */
[----:B------:R-:W5:Y:S04]  /*8f40*/  LDL.LU R174, [R1+0x2d0] ;  /* 0x0002d00001ae7983 */ /* 0x000f680000300800 */
[----:B------:R0:W-:Y:S01]  /*8f50*/  STL [R1+0x300], R173 ;  /* 0x000300ad01007387 */ /* 0x0001e20000100800 */
[----:B------:R-:W-:-:S03]  /*8f60*/  IMAD.X R176, R176, 0x1, R68, P6 ;  /* 0x00000001b0b07824 */ /* 0x000fc600030e0644 */
[----:B0-----:R-:W5:Y:S04]  /*8f70*/  LDL.LU R173, [R1+0x2a4] ;  /* 0x0002a40001ad7983 */ /* 0x001f680000300800 */
[----:B------:R-:W5:Y:S04]  /*8f80*/  LDL.LU R157, [R1+0x2c8] ;  /* 0x0002c800019d7983 */ /* 0x000f680000300800 */
[----:B------:R-:W5:Y:S04]  /*8f90*/  LDL.LU R140, [R1+0x29c] ;  /* 0x00029c00018c7983 */ /* 0x000f680000300800 */
[----:B------:R0:W-:Y:S01]  /*8fa0*/  STL [R1+0x2d4], R161 ;  /* 0x0002d4a101007387 */ /* 0x0001e20000100800 */
[----:B------:R-:W-:-:S03]  /*8fb0*/  IADD3 R156, P6, R156, R69, RZ ;  /* 0x000000459c9c7210 */ /* 0x000fc60007fde0ff */
[----:B0-----:R-:W5:Y:S04]  /*8fc0*/  LDL.LU R161, [R1+0x2c0] ;  /* 0x0002c00001a17983 */ /* 0x001f680000300800 */
[----:B------:R-:W5:Y:S04]  /*8fd0*/  LDL.LU R159, [R1+0x294] ;  /* 0x00029400019f7983 */ /* 0x000f680000300800 */
[----:B------:R-:W5:Y:S04]  /*8fe0*/  LDL.LU R175, [R1+0x2b8] ;  /* 0x0002b80001af7983 */ /* 0x000f680000300800 */
[----:B------:R-:W5:Y:S04]  /*8ff0*/  LDL.LU R189, [R1+0x28c] ;  /* 0x00028c0001bd7983 */ /* 0x000f680000300800 */
[----:B------:R0:W-:Y:S04]  /*9000*/  STL [R1+0x2f8], R176 ;  /* 0x0002f8b001007387 */ /* 0x0001e80000100800 */
[----:B------:R-:W5:Y:S04]  /*9010*/  LDL.LU R207, [R1+0x2b0] ;  /* 0x0002b00001cf7983 */ /* 0x000f680000300800 */
[----:B------:R-:W5:Y:S01]  /*9020*/  LDL.LU R219, [R1+0x284] ;  /* 0x0002840001db7983 */ /* 0x000f620000300800 */
[----:B------:R-:W-:-:S03]  /*9030*/  IMAD.X R191, R191, 0x1, R68, P1 ;  /* 0x00000001bfbf7824 */ /* 0x000fc600008e0644 */
[----:B------:R-:W5:Y:S04]  /*9040*/  LDL.LU R237, [R1+0x2a8] ;  /* 0x0002a80001ed7983 */ /* 0x000f680000300800 */
[----:B0-----:R-:W5:Y:S04]  /*9050*/  LDL.LU R176, [R1+0x27c] ;  /* 0x00027c0001b07983 */ /* 0x001f680000300800 */
[----:B------:R0:W-:Y:S04]  /*9060*/  STL [R1+0x2cc], R156 ;  /* 0x0002cc9c01007387 */ /* 0x0001e80000100800 */
[----:B0-----:R-:W5:Y:S04]  /*9070*/  LDL.LU R156, [R1+0x2a0] ;  /* 0x0002a000019c7983 */ /* 0x001f680000300800 */
[----:B------:R-:W5:Y:S04]  /*9080*/  LDL.LU R245, [R1+0x274] ;  /* 0x0002740001f57983 */ /* 0x000f680000300800 */
[----:B------:R-:W5:Y:S04]  /*9090*/  LDL.LU R206, [R1+0x298] ;  /* 0x0002980001ce7983 */ /* 0x000f680000300800 */
[----:B------:R0:W-:Y:S04]  /*90a0*/  STL [R1+0x2f0], R191 ;  /* 0x0002f0bf01007387 */ /* 0x0001e80000100800 */
[----:B0-----:R-:W5:Y:S01]  /*90b0*/  LDL.LU R191, [R1+0x26c] ;  /* 0x00026c0001bf7983 */ /* 0x001f620000300800 */
[----:B--2---:R-:W-:-:S05]  /*90c0*/  IADD3 R136, P1, R136, R69, RZ ;  /* 0x0000004588887210 */ /* 0x004fca0007f3e0ff */
[----:B------:R0:W-:Y:S01]  /*90d0*/  STL [R1+0x2c4], R136 ;  /* 0x0002c48801007387 */ /* 0x0001e20000100800 */
[----:B---3--:R-:W-:-:S03]  /*90e0*/  IMAD.X R190, R190, 0x1, R68, P2 ;  /* 0x00000001bebe7824 */ /* 0x008fc600010e0644 */
[----:B0-----:R-:W2:Y:S01]  /*90f0*/  LDL.LU R136, [R1+0x290] ;  /* 0x0002900001887983 */ /* 0x001ea20000300800 */
[----:B------:R-:W-:-:S03]  /*9100*/  IADD3 R252, P2, R252, R69, RZ ;  /* 0x00000045fcfc7210 */ /* 0x000fc60007f5e0ff */
[----:B------:R0:W-:Y:S04]  /*9110*/  STL [R1+0x2e8], R190 ;  /* 0x0002e8be01007387 */ /* 0x0001e80000100800 */
[----:B0-----:R-:W3:Y:S01]  /*9120*/  LDL.LU R190, [R1+0x264] ;  /* 0x0002640001be7983 */ /* 0x001ee20000300800 */
[----:B------:R-:W-:-:S05]  /*9130*/  IMAD.X R142, R142, 0x1, R68, P3 ;  /* 0x000000018e8e7824 */ /* 0x000fca00018e0644 */
[----:B------:R0:W-:Y:S04]  /*9140*/  STL [R1+0x2e0], R142 ;  /* 0x0002e08e01007387 */ /* 0x0001e80000100800 */
[----:B0-----:R-:W3:Y:S04]  /*9150*/  LDL.LU R142, [R1+0x288] ;  /* 0x00028800018e7983 */ /* 0x001ee80000300800 */
[----:B------:R-:W-:Y:S01]  /*9160*/  STL [R1+0x2bc], R252 ;  /* 0x0002bcfc01007387 */ /* 0x000fe20000100800 */
[----:B----4-:R-:W-:-:S05]  /*9170*/  IMAD.X R143, R143, 0x1, R68, P4 ;  /* 0x000000018f8f7824 */ /* 0x010fca00020e0644 */
[----:B------:R0:W-:Y:S04]  /*9180*/  STL [R1+0x2d8], R143 ;  /* 0x0002d88f01007387 */ /* 0x0001e80000100800 */
[----:B0-----:R-:W4:Y:S01]  /*9190*/  LDL.LU R143, [R1+0x25c] ;  /* 0x00025c00018f7983 */ /* 0x001f220000300800 */
[-C--:B------:R-:W-:Y:S01]  /*91a0*/  IADD3 R208, P3, R208, R69.reuse, RZ ;  /* 0x00000045d0d07210 */ /* 0x080fe20007f7e0ff */
[--C-:B-----5:R-:W-:Y:S01]  /*91b0*/  IMAD.X R174, R174, 0x1, R68.reuse, P5 ;  /* 0x00000001aeae7824 */ /* 0x120fe200028e0644 */
[-C--:B------:R-:W-:Y:S02]  /*91c0*/  IADD3 R192, P4, R192, R69.reuse, RZ ;  /* 0x00000045c0c07210 */ /* 0x080fe40007f9e0ff */
[----:B------:R-:W-:Y:S01]  /*91d0*/  IADD3 R173, P5, R173, R69, RZ ;  /* 0x00000045adad7210 */ /* 0x000fe20007fbe0ff */
[----:B------:R-:W-:Y:S01]  /*91e0*/  STL [R1+0x2b4], R208 ;  /* 0x0002b4d001007387 */ /* 0x000fe20000100800 */
[----:B------:R-:W-:-:S03]  /*91f0*/  IMAD.X R157, R157, 0x1, R68, P6 ;  /* 0x000000019d9d7824 */ /* 0x000fc600030e0644 */
[----:B------:R0:W-:Y:S01]  /*9200*/  STL [R1+0x2a4], R173 ;  /* 0x0002a4ad01007387 */ /* 0x0001e20000100800 */
[----:B------:R-:W-:-:S03]  /*9210*/  IADD3 R140, P6, R140, R69, RZ ;  /* 0x000000458c8c7210 */ /* 0x000fc60007fde0ff */
[----:B------:R-:W-:Y:S04]  /*9220*/  STL [R1+0x2ac], R192 ;  /* 0x0002acc001007387 */ /* 0x000fe80000100800 */
[----:B0-----:R-:W5:Y:S01]  /*9230*/  LDL.LU R173, [R1+0x280] ;  /* 0x0002800001ad7983 */ /* 0x001f620000300800 */
[----:B------:R-:W-:-:S03]  /*9240*/  IMAD.X R161, R161, 0x1, R68, P1 ;  /* 0x00000001a1a17824 */ /* 0x000fc600008e0644 */
[----:B------:R-:W-:Y:S01]  /*9250*/  STL [R1+0x2d0], R174 ;  /* 0x0002d0ae01007387 */ /* 0x000fe20000100800 */
[----:B------:R-:W-:-:S03]  /*9260*/  IADD3 R159, P1, R159, R69, RZ ;  /* 0x000000459f9f7210 */ /* 0x000fc60007f3e0ff */
[----:B------:R0:W-:Y:S01]  /*9270*/  STL [R1+0x2c0], R161 ;  /* 0x0002c0a101007387 */ /* 0x0001e20000100800 */
[----:B------:R-:W-:-:S03]  /*9280*/  IMAD.X R175, R175, 0x1, R68, P2 ;  /* 0x00000001afaf7824 */ /* 0x000fc600010e0644 */
[----:B------:R-:W-:Y:S01]  /*9290*/  STL [R1+0x2c8], R157 ;  /* 0x0002c89d01007387 */ /* 0x000fe20000100800 */
[----:B------:R-:W-:-:S03]  /*92a0*/  IADD3 R189, P2, R189, R69, RZ ;  /* 0x00000045bdbd7210 */ /* 0x000fc60007f5e0ff */
[----:B0-----:R-:W5:Y:S04]  /*92b0*/  LDL.LU R161, [R1+0x254] ;  /* 0x0002540001a17983 */ /* 0x001f680000300800 */
[----:B------:R-:W-:Y:S01]  /*92c0*/  STL [R1+0x29c], R140 ;  /* 0x00029c8c01007387 */ /* 0x000fe20000100800 */
[----:B------:R-:W-:-:S03]  /*92d0*/  IMAD.X R207, R207, 0x1, R68, P3 ;  /* 0x00000001cfcf7824 */ /* 0x000fc600018e0644 */
[----:B------:R-:W-:Y:S01]  /*92e0*/  STL [R1+0x294], R159 ;  /* 0x0002949f01007387 */ /* 0x000fe20000100800 */
[-C--:B------:R-:W-:Y:S01]  /*92f0*/  IADD3 R219, P3, R219, R69.reuse, RZ ;  /* 0x00000045dbdb7210 */ /* 0x080fe20007f7e0ff */
[----:B------:R-:W-:Y:S02]  /*9300*/  IMAD.X R237, R237, 0x1, R68, P4 ;  /* 0x00000001eded7824 */ /* 0x000fe400020e0644 */
[----:B------:R-:W-:Y:S01]  /*9310*/  STL [R1+0x2b8], R175 ;  /* 0x0002b8af01007387 */ /* 0x000fe20000100800 */
[----:B------:R-:W-:-:S03]  /*9320*/  IADD3 R176, P4, R176, R69, RZ ;  /* 0x00000045b0b07210 */ /* 0x000fc60007f9e0ff */
[----:B------:R-:W-:Y:S04]  /*9330*/  STL [R1+0x28c], R189 ;  /* 0x00028cbd01007387 */ /* 0x000fe80000100800 */
[----:B------:R-:W-:Y:S04]  /*9340*/  STL [R1+0x2b0], R207 ;  /* 0x0002b0cf01007387 */ /* 0x000fe80000100800 */
[----:B------:R0:W-:Y:S04]  /*9350*/  STL [R1+0x27c], R176 ;  /* 0x00027cb001007387 */ /* 0x0001e80000100800 */
[----:B------:R-:W-:Y:S01]  /*9360*/  STL [R1+0x284], R219 ;  /* 0x000284db01007387 */ /* 0x000fe20000100800 */
[----:B------:R-:W-:-:S03]  /*9370*/  IMAD.X R156, R156, 0x1, R68, P5 ;  /* 0x000000019c9c7824 */ /* 0x000fc600028e0644 */
[----:B0-----:R-:W5:Y:S01]  /*9380*/  LDL.LU R176, [R1+0x278] ;  /* 0x0002780001b07983 */ /* 0x001f620000300800 */
[-C--:B------:R-:W-:Y:S01]  /*9390*/  IADD3 R245, P5, R245, R69.reuse, RZ ;  /* 0x00000045f5f57210 */ /* 0x080fe20007fbe0ff */
[----:B------:R-:W-:Y:S02]  /*93a0*/  IMAD.X R206, R206, 0x1, R68, P6 ;  /* 0x00000001cece7824 */ /* 0x000fe400030e0644 */
[----:B------:R-:W-:Y:S04]  /*93b0*/  STL [R1+0x2a8], R237 ;  /* 0x0002a8ed01007387 */ /* 0x000fe80000100800 */
[----:B------:R0:W-:Y:S01]  /*93c0*/  STL [R1+0x2a0], R156 ;  /* 0x0002a09c01007387 */ /* 0x0001e20000100800 */
[----:B------:R-:W-:-:S03]  /*93d0*/  IADD3 R191, P6, R191, R69, RZ ;  /* 0x00000045bfbf7210 */ /* 0x000fc60007fde0ff */
[----:B0-----:R-:W5:Y:S04]  /*93e0*/  LDL.LU R156, [R1+0x24c] ;  /* 0x00024c00019c7983 */ /* 0x001f680000300800 */
[----:B------:R0:W-:Y:S04]  /*93f0*/  STL [R1+0x26c], R191 ;  /* 0x00026cbf01007387 */ /* 0x0001e80000100800 */
[----:B------:R-:W-:Y:S04]  /*9400*/  STL [R1+0x274], R245 ;  /* 0x000274f501007387 */ /* 0x000fe80000100800 */
[----:B0-----:R-:W5:Y:S04]  /*9410*/  LDL.LU R191, [R1+0x270] ;  /* 0x0002700001bf7983 */ /* 0x001f680000300800 */
[----:B------:R-:W-:Y:S01]  /*9420*/  STL [R1+0x298], R206 ;  /* 0x000298ce01007387 */ /* 0x000fe20000100800 */
[----:B--2---:R-:W-:-:S05]  /*9430*/  IMAD.X R136, R136, 0x1, R68, P1 ;  /* 0x0000000188887824 */ /* 0x004fca00008e0644 */
[----:B------:R0:W-:Y:S01]  /*9440*/  STL [R1+0x290], R136 ;  /* 0x0002908801007387 */ /* 0x0001e20000100800 */
[----:B---3--:R-:W-:-:S03]  /*9450*/  IADD3 R190, P1, R190, R69, RZ ;  /* 0x00000045bebe7210 */ /* 0x008fc60007f3e0ff */
[----:B0-----:R-:W2:Y:S04]  /*9460*/  LDL.LU R136, [R1+0x244] ;  /* 0x0002440001887983 */ /* 0x001ea80000300800 */
[----:B------:R-:W3:Y:S04]  /*9470*/  LDL.LU R252, [R1+0x268] ;  /* 0x0002680001fc7983 */ /* 0x000ee80000300800 */
[----:B------:R-:W3:Y:S04]  /*9480*/  LDL.LU R208, [R1+0x23c] ;  /* 0x00023c0001d07983 */ /* 0x000ee80000300800 */
[----:B------:R-:W-:Y:S04]  /*9490*/  STL [R1+0x264], R190 ;  /* 0x000264be01007387 */ /* 0x000fe80000100800 */
[----:B------:R-:W3:Y:S01]  /*94a0*/  LDL.LU R192, [R1+0x260] ;  /* 0x0002600001c07983 */ /* 0x000ee20000300800 */
[----:B------:R-:W-:-:S05]  /*94b0*/  IMAD.X R142, R142, 0x1, R68, P2 ;  /* 0x000000018e8e7824 */ /* 0x000fca00010e0644 */
[----:B------:R0:W-:Y:S04]  /*94c0*/  STL [R1+0x288], R142 ;  /* 0x0002888e01007387 */ /* 0x0001e80000100800 */
[----:B0-----:R-:W3:Y:S04]  /*94d0*/  LDL.LU R142, [R1+0x234] ;  /* 0x00023400018e7983 */ /* 0x001ee80000300800 */
[----:B------:R-:W3:Y:S04]  /*94e0*/  LDL.LU R174, [R1+0x258] ;  /* 0x0002580001ae7983 */ /* 0x000ee80000300800 */
[----:B------:R-:W3:Y:S01]  /*94f0*/  LDL.LU R157, [R1+0x22c] ;  /* 0x00022c00019d7983 */ /* 0x000ee20000300800 */
[----:B----4-:R-:W-:-:S05]  /*9500*/  IADD3 R143, P2, R143, R69, RZ ;  /* 0x000000458f8f7210 */ /* 0x010fca0007f5e0ff */
[----:B------:R0:W-:Y:S04]  /*9510*/  STL [R1+0x25c], R143 ;  /* 0x00025c8f01007387 */ /* 0x0001e80000100800 */
[----:B0-----:R-:W4:Y:S04]  /*9520*/  LDL.LU R143, [R1+0x250] ;  /* 0x00025000018f7983 */ /* 0x001f280000300800 */
[----:B------:R-:W4:Y:S01]  /*9530*/  LDL.LU R140, [R1+0x224] ;  /* 0x00022400018c7983 */ /* 0x000f220000300800 */
[----:B-----5:R-:W-:-:S03]  /*9540*/  IMAD.X R173, R173, 0x1, R68, P3 ;  /* 0x00000001adad7824 */ /* 0x020fc600018e0644 */
[----:B------:R-:W5:Y:S04]  /*9550*/  LDL.LU R159, [R1+0x248] ;  /* 0x00024800019f7983 */ /* 0x000f680000300800 */
[----:B------:R-:W5:Y:S04]  /*9560*/  LDL.LU R175, [R1+0x21c] ;  /* 0x00021c0001af7983 */ /* 0x000f680000300800 */
[----:B------:R-:W-:Y:S04]  /*9570*/  STL [R1+0x280], R173 ;  /* 0x000280ad01007387 */ /* 0x000fe80000100800 */
[----:B------:R-:W5:Y:S04]  /*9580*/  LDL.LU R189, [R1+0x240] ;  /* 0x0002400001bd7983 */ /* 0x000f680000300800 */
[----:B------:R-:W5:Y:S04]  /*9590*/  LDL.LU R207, [R1+0x214] ;  /* 0x0002140001cf7983 */ /* 0x000f680000300800 */
[----:B------:R-:W5:Y:S01]  /*95a0*/  LDL.LU R219, [R1+0x238] ;  /* 0x0002380001db7983 */ /* 0x000f620000300800 */
[----:B------:R-:W-:-:S05]  /*95b0*/  IADD3 R161, P3, R161, R69, RZ ;  /* 0x00000045a1a17210 */ /* 0x000fca0007f7e0ff */
[----:B------:R0:W-:Y:S04]  /*95c0*/  STL [R1+0x254], R161 ;  /* 0x000254a101007387 */ /* 0x0001e80000100800 */
[----:B------:R-:W5:Y:S04]  /*95d0*/  LDL.LU R237, [R1+0x20c] ;  /* 0x00020c0001ed7983 */ /* 0x000f680000300800 */
[----:B------:R-:W5:Y:S04]  /*95e0*/  LDL.LU R245, [R1+0x230] ;  /* 0x0002300001f57983 */ /* 0x000f680000300800 */
[----:B------:R-:W5:Y:S04]  /*95f0*/  LDL.LU R206, [R1+0x204] ;  /* 0x0002040001ce7983 */ /* 0x000f680000300800 */
[----:B0-----:R-:W5:Y:S01]  /*9600*/  LDL.LU R161, [R1+0x228] ;  /* 0x0002280001a17983 */ /* 0x001f620000300800 */
[----:B------:R-:W-:-:S05]  /*9610*/  IMAD.X R176, R176, 0x1, R68, P4 ;  /* 0x00000001b0b07824 */ /* 0x000fca00020e0644 */
[----:B------:R0:W-:Y:S04]  /*9620*/  STL [R1+0x278], R176 ;  /* 0x000278b001007387 */ /* 0x0001e80000100800 */
[----:B0-----:R-:W5:Y:S01]  /*9630*/  LDL.LU R176, [R1+0x1fc] ;  /* 0x0001fc0001b07983 */ /* 0x001f620000300800 */
[----:B------:R-:W-:-:S03]  /*9640*/  IADD3 R156, P4, R156, R69, RZ ;  /* 0x000000459c9c7210 */ /* 0x000fc60007f9e0ff */
[----:B------:R-:W5:Y:S04]  /*9650*/  LDL.LU R190, [R1+0x220] ;  /* 0x0002200001be7983 */ /* 0x000f680000300800 */
[----:B------:R-:W5:Y:S04]  /*9660*/  LDL.LU R173, [R1+0x1f4] ;  /* 0x0001f40001ad7983 */ /* 0x000f680000300800 */
[----:B------:R0:W-:Y:S01]  /*9670*/  STL [R1+0x24c], R156 ;  /* 0x00024c9c01007387 */ /* 0x0001e20000100800 */
[----:B------:R-:W-:-:S03]  /*9680*/  IMAD.X R191, R191, 0x1, R68, P5 ;  /* 0x00000001bfbf7824 */ /* 0x000fc600028e0644 */
[----:B0-----:R-:W5:Y:S04]  /*9690*/  LDL.LU R156, [R1+0x218] ;  /* 0x00021800019c7983 */ /* 0x001f680000300800 */
[----:B------:R0:W-:Y:S04]  /*96a0*/  STL [R1+0x270], R191 ;  /* 0x000270bf01007387 */ /* 0x0001e80000100800 */
[----:B0-----:R-:W5:Y:S01]  /*96b0*/  LDL.LU R191, [R1+0x1ec] ;  /* 0x0001ec0001bf7983 */ /* 0x001f620000300800 */
[----:B--2---:R-:W-:Y:S01]  /*96c0*/  IADD3 R136, P5, R136, R69, RZ ;  /* 0x0000004588887210 */ /* 0x004fe20007fbe0ff */
[----:B---3--:R-:W-:-:S04]  /*96d0*/  IMAD.X R252, R252, 0x1, R68, P6 ;  /* 0x00000001fcfc7824 */ /* 0x008fc800030e0644 */
[----:B------:R0:W-:Y:S01]  /*96e0*/  STL [R1+0x244], R136 ;  /* 0x0002448801007387 */ /* 0x0001e20000100800 */
[----:B------:R-:W-:-:S03]  /*96f0*/  IADD3 R208, P6, R208, R69, RZ ;  /* 0x00000045d0d07210 */ /* 0x000fc60007fde0ff */
[----:B0-----:R-:W2:Y:S01]  /*9700*/  LDL.LU R136, [R1+0x210] ;  /* 0x0002100001887983 */ /* 0x001ea20000300800 */
[----:B------:R-:W-:-:S03]  /*9710*/  IMAD.X R192, R192, 0x1, R68, P1 ;  /* 0x00000001c0c07824 */ /* 0x000fc600008e0644 */
[----:B------:R-:W-:Y:S04]  /*9720*/  STL [R1+0x268], R252 ;  /* 0x000268fc01007387 */ /* 0x000fe80000100800 */
[----:B------:R-:W-:Y:S01]  /*9730*/  STL [R1+0x23c], R208 ;  /* 0x00023cd001007387 */ /* 0x000fe20000100800 */
[----:B------:R-:W-:Y:S01]  /*9740*/  IADD3 R142, P1, R142, R69, RZ ;  /* 0x000000458e8e7210 */ /* 0x000fe20007f3e0ff */
[----:B------:R-:W-:-:S04]  /*9750*/  IMAD.X R174, R174, 0x1, R68, P2 ;  /* 0x00000001aeae7824 */ /* 0x000fc800010e0644 */
[----:B------:R0:W-:Y:S04]  /*9760*/  STL [R1+0x234], R142 ;  /* 0x0002348e01007387 */ /* 0x0001e80000100800 */
[----:B0-----:R-:W3:Y:S04]  /*9770*/  LDL.LU R142, [R1+0x1e4] ;  /* 0x0001e400018e7983 */ /* 0x001ee80000300800 */
[----:B------:R-:W-:Y:S01]  /*9780*/  STL [R1+0x260], R192 ;  /* 0x000260c001007387 */ /* 0x000fe20000100800 */
[----:B----4-:R-:W-:-:S05]  /*9790*/  IMAD.X R143, R143, 0x1, R68, P3 ;  /* 0x000000018f8f7824 */ /* 0x010fca00018e0644 */
[----:B------:R0:W-:Y:S04]  /*97a0*/  STL [R1+0x250], R143 ;  /* 0x0002508f01007387 */ /* 0x0001e80000100800 */
[----:B------:R-:W-:Y:S04]  /*97b0*/  STL [R1+0x258], R174 ;  /* 0x000258ae01007387 */ /* 0x000fe80000100800 */
[----:B0-----:R-:W4:Y:S01]  /*97c0*/  LDL.LU R143, [R1+0x208] ;  /* 0x00020800018f7983 */ /* 0x001f220000300800 */
[-C--:B------:R-:W-:Y:S01]  /*97d0*/  IADD3 R157, P2, R157, R69.reuse, RZ ;  /* 0x000000459d9d7210 */ /* 0x080fe20007f5e0ff */
[----:B-----5:R-:W-:Y:S01]  /*97e0*/  IMAD.X R159, R159, 0x1, R68, P4 ;  /* 0x000000019f9f7824 */ /* 0x020fe200020e0644 */
[----:B------:R-:W-:-:S02]  /*97f0*/  IADD3 R140, P3, R140, R69, RZ ;  /* 0x000000458c8c7210 */ /* 0x000fc40007f7e0ff */
[-C--:B------:R-:W-:Y:S01]  /*9800*/  IADD3 R175, P4, R175, R69.reuse, RZ ;  /* 0x00000045afaf7210 */ /* 0x080fe20007f9e0ff */
[----:B------:R-:W-:Y:S01]  /*9810*/  IMAD.X R189, R189, 0x1, R68, P5 ;  /* 0x00000001bdbd7824 */ /* 0x000fe200028e0644 */
[----:B------:R-:W-:Y:S01]  /*9820*/  STL [R1+0x22c], R157 ;  /* 0x00022c9d01007387 */ /* 0x000fe20000100800 */
[----:B------:R-:W-:-:S03]  /*9830*/  IADD3 R207, P5, R207, R69, RZ ;  /* 0x00000045cfcf7210 */ /* 0x000fc60007fbe0ff */
[----:B------:R-:W-:Y:S01]  /*9840*/  STL [R1+0x224], R140 ;  /* 0x0002248c01007387 */ /* 0x000fe20000100800 */
[----:B------:R-:W-:-:S03]  /*9850*/  IMAD.X R219, R219, 0x1, R68, P6 ;  /* 0x00000001dbdb7824 */ /* 0x000fc600030e0644 */
[----:B------:R-:W-:Y:S04]  /*9860*/  STL [R1+0x248], R159 ;  /* 0x0002489f01007387 */ /* 0x000fe80000100800 */
[----:B------:R-:W-:Y:S01]  /*9870*/  STL [R1+0x21c], R175 ;  /* 0x00021caf01007387 */ /* 0x000fe20000100800 */
[----:B------:R-:W-:-:S03]  /*9880*/  IADD3 R237, P6, R237, R69, RZ ;  /* 0x00000045eded7210 */ /* 0x000fc60007fde0ff */
[----:B------:R-:W-:Y:S01]  /*9890*/  STL [R1+0x240], R189 ;  /* 0x000240bd01007387 */ /* 0x000fe20000100800 */
[----:B------:R-:W-:-:S03]  /*98a0*/  IMAD.X R245, R245, 0x1, R68, P1 ;  /* 0x00000001f5f57824 */ /* 0x000fc600008e0644 */
[----:B------:R-:W-:Y:S01]  /*98b0*/  STL [R1+0x214], R207 ;  /* 0x000214cf01007387 */ /* 0x000fe20000100800 */
[----:B------:R-:W-:-:S03]  /*98c0*/  IADD3 R206, P1, R206, R69, RZ ;  /* 0x00000045cece7210 */ /* 0x000fc60007f3e0ff */
[----:B------:R-:W-:Y:S01]  /*98d0*/  STL [R1+0x238], R219 ;  /* 0x000238db01007387 */ /* 0x000fe20000100800 */
[----:B------:R-:W-:-:S03]  /*98e0*/  IMAD.X R161, R161, 0x1, R68, P2 ;  /* 0x00000001a1a17824 */ /* 0x000fc600010e0644 */
[----:B------:R-:W-:Y:S04]  /*98f0*/  STL [R1+0x20c], R237 ;  /* 0x00020ced01007387 */ /* 0x000fe80000100800 */
[----:B------:R0:W-:Y:S04]  /*9900*/  STL [R1+0x228], R161 ;  /* 0x000228a101007387 */ /* 0x0001e80000100800 */
[----:B------:R-:W-:Y:S04]  /*9910*/  STL [R1+0x230], R245 ;  /* 0x000230f501007387 */ /* 0x000fe80000100800 */
[----:B0-----:R-:W5:Y:S04]  /*9920*/  LDL.LU R161, [R1+0x1dc] ;  /* 0x0001dc0001a17983 */ /* 0x001f680000300800 */
[----:B------:R-:W-:Y:S01]  /*9930*/  STL [R1+0x204], R206 ;  /* 0x000204ce01007387 */ /* 0x000fe20000100800 */
[----:B------:R-:W-:Y:S01]  /*9940*/  IADD3 R176, P2, R176, R69, RZ ;  /* 0x00000045b0b07210 */ /* 0x000fe20007f5e0ff */
[----:B------:R-:W-:-:S04]  /*9950*/  IMAD.X R190, R190, 0x1, R68, P3 ;  /* 0x00000001bebe7824 */ /* 0x000fc800018e0644 */
[----:B------:R0:W-:Y:S01]  /*9960*/  STL [R1+0x1fc], R176 ;  /* 0x0001fcb001007387 */ /* 0x0001e20000100800 */
[----:B------:R-:W-:-:S03]  /*9970*/  IADD3 R173, P3, R173, R69, RZ ;  /* 0x00000045adad7210 */ /* 0x000fc60007f7e0ff */
[----:B0-----:R-:W5:Y:S01]  /*9980*/  LDL.LU R176, [R1+0x200] ;  /* 0x0002000001b07983 */ /* 0x001f620000300800 */
[----:B------:R-:W-:-:S05]  /*9990*/  IMAD.X R156, R156, 0x1, R68, P4 ;  /* 0x000000019c9c7824 */ /* 0x000fca00020e0644 */
[----:B------:R0:W-:Y:S04]  /*99a0*/  STL [R1+0x218], R156 ;  /* 0x0002189c01007387 */ /* 0x0001e80000100800 */
[----:B------:R-:W-:Y:S01]  /*99b0*/  STL [R1+0x220], R190 ;  /* 0x000220be01007387 */ /* 0x000fe20000100800 */
[----:B------:R-:W-:-:S03]  /*99c0*/  IADD3 R191, P4, R191, R69, RZ ;  /* 0x00000045bfbf7210 */ /* 0x000fc60007f9e0ff */
[----:B0-----:R-:W5:Y:S04]  /*99d0*/  LDL.LU R156, [R1+0x1d4] ;  /* 0x0001d400019c7983 */ /* 0x001f680000300800 */
[----:B------:R-:W-:Y:S04]  /*99e0*/  STL [R1+0x1f4], R173 ;  /* 0x0001f4ad01007387 */ /* 0x000fe80000100800 */
[----:B------:R0:W-:Y:S04]  /*99f0*/  STL [R1+0x1ec], R191 ;  /* 0x0001ecbf01007387 */ /* 0x0001e80000100800 */
[----:B0-----:R-:W5:Y:S04]  /*9a00*/  LDL.LU R191, [R1+0x1f8] ;  /* 0x0001f80001bf7983 */ /* 0x001f680000300800 */
[----:B------:R-:W5:Y:S04]  /*9a10*/  LDL.LU R235, [R1+0x1cc] ;  /* 0x0001cc0001eb7983 */ /* 0x000f680000300800 */
[----:B------:R-:W5:Y:S04]  /*9a20*/  LDL.LU R244, [R1+0x1f0] ;  /* 0x0001f00001f47983 */ /* 0x000f680000300800 */
[----:B------:R-:W5:Y:S01]  /*9a30*/  LDL.LU R252, [R1+0x1c4] ;  /* 0x0001c40001fc7983 */ /* 0x000f620000300800 */
[----:B--2---:R-:W-:-:S05]  /*9a40*/  IMAD.X R136, R136, 0x1, R68, P5 ;  /* 0x0000000188887824 */ /* 0x004fca00028e0644 */
[----:B------:R0:W-:Y:S04]  /*9a50*/  STL [R1+0x210], R136 ;  /* 0x0002108801007387 */ /* 0x0001e80000100800 */
[----:B------:R-:W2:Y:S04]  /*9a60*/  LDL.LU R208, [R1+0x1e8] ;  /* 0x0001e80001d07983 */ /* 0x000ea80000300800 */
[----:B0-----:R-:W2:Y:S04]  /*9a70*/  LDL.LU R136, [R1+0x1bc] ;  /* 0x0001bc0001887983 */ /* 0x001ea80000300800 */
[----:B------:R-:W2:Y:S04]  /*9a80*/  LDL.LU R192, [R1+0x1e0] ;  /* 0x0001e00001c07983 */ /* 0x000ea80000300800 */
[----:B------:R-:W2:Y:S01]  /*9a90*/  LDL.LU R174, [R1+0x1b4] ;  /* 0x0001b40001ae7983 */ /* 0x000ea20000300800 */
[----:B---3--:R-:W-:-:S05]  /*9aa0*/  IADD3 R142, P5, R142, R69, RZ ;  /* 0x000000458e8e7210 */ /* 0x008fca0007fbe0ff */
[----:B------:R0:W-:Y:S04]  /*9ab0*/  STL [R1+0x1e4], R142 ;  /* 0x0001e48e01007387 */ /* 0x0001e80000100800 */
[----:B0-----:R-:W3:Y:S04]  /*9ac0*/  LDL.LU R142, [R1+0x1d8] ;  /* 0x0001d800018e7983 */ /* 0x001ee80000300800 */
[----:B------:R-:W3:Y:S04]  /*9ad0*/  LDL.LU R157, [R1+0x1ac] ;  /* 0x0001ac00019d7983 */ /* 0x000ee80000300800 */
[----:B------:R-:W3:Y:S01]  /*9ae0*/  LDL.LU R140, [R1+0x1d0] ;  /* 0x0001d000018c7983 */ /* 0x000ee20000300800 */
[----:B----4-:R-:W-:-:S03]  /*9af0*/  IMAD.X R143, R143, 0x1, R68, P6 ;  /* 0x000000018f8f7824 */ /* 0x010fc600030e0644 */
[----:B------:R-:W4:Y:S04]  /*9b00*/  LDL.LU R159, [R1+0x1a4] ;  /* 0x0001a400019f7983 */ /* 0x000f280000300800 */
[----:B------:R0:W-:Y:S04]  /*9b10*/  STL [R1+0x208], R143 ;  /* 0x0002088f01007387 */ /* 0x0001e80000100800 */
[----:B------:R-:W4:Y:S04]  /*9b20*/  LDL.LU R175, [R1+0x1c8] ;  /* 0x0001c80001af7983 */ /* 0x000f280000300800 */
[----:B------:R-:W4:Y:S04]  /*9b30*/  LDL.LU R189, [R1+0x19c] ;  /* 0x00019c0001bd7983 */ /* 0x000f280000300800 */
[----:B------:R-:W4:Y:S04]  /*9b40*/  LDL.LU R207, [R1+0x1c0] ;  /* 0x0001c00001cf7983 */ /* 0x000f280000300800 */
[----:B------:R-:W4:Y:S04]  /*9b50*/  LDL.LU R219, [R1+0x194] ;  /* 0x0001940001db7983 */ /* 0x000f280000300800 */
[----:B------:R-:W4:Y:S04]  /*9b60*/  LDL.LU R237, [R1+0x1b8] ;  /* 0x0001b80001ed7983 */ /* 0x000f280000300800 */
[----:B------:R-:W4:Y:S04]  /*9b70*/  LDL.LU R245, [R1+0x18c] ;  /* 0x00018c0001f57983 */ /* 0x000f280000300800 */
[----:B------:R-:W4:Y:S04]  /*9b80*/  LDL.LU R206, [R1+0x1b0] ;  /* 0x0001b00001ce7983 */ /* 0x000f280000300800 */
[----:B0-----:R-:W4:Y:S01]  /*9b90*/  LDL.LU R143, [R1+0x184] ;  /* 0x00018400018f7983 */ /* 0x001f220000300800 */
[----:B-----5:R-:W-:-:S05]  /*9ba0*/  IADD3 R161, P6, R161, R69, RZ ;  /* 0x00000045a1a17210 */ /* 0x020fca0007fde0ff */
[----:B------:R0:W-:Y:S04]  /*9bb0*/  STL [R1+0x1dc], R161 ;  /* 0x0001dca101007387 */ /* 0x0001e80000100800 */
[----:B0-----:R-:W5:Y:S04]  /*9bc0*/  LDL.LU R161, [R1+0x1a8] ;  /* 0x0001a80001a17983 */ /* 0x001f680000300800 */
[----:B------:R-:W5:Y:S04]  /*9bd0*/  LDL.LU R190, [R1+0x17c] ;  /* 0x00017c0001be7983 */ /* 0x000f680000300800 */
[----:B------:R-:W5:Y:S01]  /*9be0*/  LDL.LU R173, [R1+0x1a0] ;  /* 0x0001a00001ad7983 */ /* 0x000f620000300800 */
[----:B------:R-:W-:-:S05]  /*9bf0*/  IMAD.X R176, R176, 0x1, R68, P1 ;  /* 0x00000001b0b07824 */ /* 0x000fca00008e0644 */
[----:B------:R0:W-:Y:S04]  /*9c00*/  STL [R1+0x200], R176 ;  /* 0x000200b001007387 */ /* 0x0001e80000100800 */
[----:B0-----:R-:W5:Y:S01]  /*9c10*/  LDL.LU R176, [R1+0x174] ;  /* 0x0001740001b07983 */ /* 0x001f620000300800 */
[----:B------:R-:W-:-:S05]  /*9c20*/  IADD3 R156, P1, R156, R69, RZ ;  /* 0x000000459c9c7210 */ /* 0x000fca0007f3e0ff */
[----:B------:R0:W-:Y:S04]  /*9c30*/  STL [R1+0x1d4], R156 ;  /* 0x0001d49c01007387 */ /* 0x0001e80000100800 */
[----:B0-----:R-:W5:Y:S01]  /*9c40*/  LDL.LU R156, [R1+0x198] ;  /* 0x00019800019c7983 */ /* 0x001f620000300800 */
[----:B------:R-:W-:Y:S01]  /*9c50*/  IMAD.X R191, R191, 0x1, R68, P2 ;  /* 0x00000001bfbf7824 */ /* 0x000fe200010e0644 */
[----:B------:R-:W-:-:S04]  /*9c60*/  IADD3 R235, P2, R235, R69, RZ ;  /* 0x00000045ebeb7210 */ /* 0x000fc80007f5e0ff */
[----:B------:R0:W-:Y:S01]  /*9c70*/  STL [R1+0x1f8], R191 ;  /* 0x0001f8bf01007387 */ /* 0x0001e20000100800 */
[--C-:B------:R-:W-:Y:S01]  /*9c80*/  IMAD.X R244, R244, 0x1, R68.reuse, P3 ;  /* 0x00000001f4f47824 */ /* 0x100fe200018e0644 */
[-C--:B------:R-:W-:Y:S02]  /*9c90*/  IADD3 R252, P3, R252, R69.reuse, RZ ;  /* 0x00000045fcfc7210 */ /* 0x080fe40007f7e0ff */
[----:B0-----:R-:W5:Y:S04]  /*9ca0*/  LDL.LU R191, [R1+0x16c] ;  /* 0x00016c0001bf7983 */ /* 0x001f680000300800 */
[----:B------:R-:W-:Y:S04]  /*9cb0*/  STL [R1+0x1cc], R235 ;  /* 0x0001cceb01007387 */ /* 0x000fe80000100800 */
[----:B------:R-:W-:Y:S01]  /*9cc0*/  STL [R1+0x1f0], R244 ;  /* 0x0001f0f401007387 */ /* 0x000fe20000100800 */
[--C-:B--2---:R-:W-:Y:S01]  /*9cd0*/  IMAD.X R208, R208, 0x1, R68.reuse, P4 ;  /* 0x00000001d0d07824 */ /* 0x104fe200020e0644 */
[----:B------:R-:W-:Y:S01]  /*9ce0*/  IADD3 R136, P4, R136, R69, RZ ;  /* 0x0000004588887210 */ /* 0x000fe20007f9e0ff */
[----:B------:R-:W-:-:S04]  /*9cf0*/  IMAD.X R192, R192, 0x1, R68, P5 ;  /* 0x00000001c0c07824 */ /* 0x000fc800028e0644 */
[----:B------:R0:W-:Y:S01]  /*9d00*/  STL [R1+0x1bc], R136 ;  /* 0x0001bc8801007387 */ /* 0x0001e20000100800 */
[----:B------:R-:W-:-:S03]  /*9d10*/  IADD3 R174, P5, R174, R69, RZ ;  /* 0x00000045aeae7210 */ /* 0x000fc60007fbe0ff */
[----:B------:R-:W-:Y:S04]  /*9d20*/  STL [R1+0x1c4], R252 ;  /* 0x0001c4fc01007387 */ /* 0x000fe80000100800 */
[----:B0-----:R-:W2:Y:S04]  /*9d30*/  LDL.LU R136, [R1+0x190] ;  /* 0x0001900001887983 */ /* 0x001ea80000300800 */
[----:B------:R-:W-:Y:S01]  /*9d40*/  STL [R1+0x1e8], R208 ;  /* 0x0001e8d001007387 */ /* 0x000fe20000100800 */
[----:B---3--:R-:W-:Y:S01]  /*9d50*/  IMAD.X R142, R142, 0x1, R68, P6 ;  /* 0x000000018e8e7824 */ /* 0x008fe200030e0644 */
[----:B------:R-:W-:-:S04]  /*9d60*/  IADD3 R157, P6, R157, R69, RZ ;  /* 0x000000459d9d7210 */ /* 0x000fc80007fde0ff */
[----:B------:R0:W-:Y:S01]  /*9d70*/  STL [R1+0x1d8], R142 ;  /* 0x0001d88e01007387 */ /* 0x0001e20000100800 */
[----:B------:R-:W-:-:S03]  /*9d80*/  IMAD.X R140, R140, 0x1, R68, P1 ;  /* 0x000000018c8c7824 */ /* 0x000fc600008e0644 */
[----:B------:R-:W-:Y:S01]  /*9d90*/  STL [R1+0x1e0], R192 ;  /* 0x0001e0c001007387 */ /* 0x000fe20000100800 */
[----:B----4-:R-:W-:-:S03]  /*9da0*/  IADD3 R159, P1, R159, R69, RZ ;  /* 0x000000459f9f7210 */ /* 0x010fc60007f3e0ff */
[----:B0-----:R-:W3:Y:S04]  /*9db0*/  LDL.LU R142, [R1+0x164] ;  /* 0x00016400018e7983 */ /* 0x001ee80000300800 */
[----:B------:R-:W-:Y:S01]  /*9dc0*/  STL [R1+0x1b4], R174 ;  /* 0x0001b4ae01007387 */ /* 0x000fe20000100800 */
[----:B------:R-:W-:-:S03]  /*9dd0*/  IMAD.X R175, R175, 0x1, R68, P2 ;  /* 0x00000001afaf7824 */ /* 0x000fc600010e0644 */
        /* <DEDUP_REMOVED lines=16> */
[----:B------:R-:W-:Y:S04]  /*9ee0*/  STL [R1+0x18c], R245 ;  /* 0x00018cf501007387 */ /* 0x000fe80000100800 */
[----:B0-----:R-:W4:Y:S04]  /*9ef0*/  LDL.LU R143, [R1+0x188] ;  /* 0x00018800018f7983 */ /* 0x001f280000300800 */
[----:B------:R-:W-:Y:S01]  /*9f00*/  STL [R1+0x1b0], R206 ;  /* 0x0001b0ce01007387 */ /* 0x000fe20000100800 */
[--C-:B-----5:R-:W-:Y:S01]  /*9f10*/  IMAD.X R161, R161, 0x1, R68.reuse, P6 ;  /* 0x00000001a1a17824 */ /* 0x120fe200030e0644 */
[----:B------:R-:W-:Y:S01]  /*9f20*/  IADD3 R190, P6, R190, R69, RZ ;  /* 0x00000045bebe7210 */ /* 0x000fe20007fde0ff */
[----:B------:R-:W-:-:S03]  /*9f30*/  IMAD.X R173, R173, 0x1, R68, P1 ;  /* 0x00000001adad7824 */ /* 0x000fc600008e0644 */
[----:B------:R0:W-:Y:S04]  /*9f40*/  STL [R1+0x1a8], R161 ;  /* 0x0001a8a101007387 */ /* 0x0001e80000100800 */
[----:B0-----:R-:W5:Y:S01]  /*9f50*/  LDL.LU R161, [R1+0x15c] ;  /* 0x00015c0001a17983 */ /* 0x001f620000300800 */
[----:B------:R-:W-:-:S05]  /*9f60*/  IADD3 R176, P1, R176, R69, RZ ;  /* 0x00000045b0b07210 */ /* 0x000fca0007f3e0ff */
[----:B------:R0:W-:Y:S04]  /*9f70*/  STL [R1+0x174], R176 ;  /* 0x000174b001007387 */ /* 0x0001e80000100800 */
[----:B------:R-:W-:Y:S04]  /*9f80*/  STL [R1+0x17c], R190 ;  /* 0x00017cbe01007387 */ /* 0x000fe80000100800 */
[----:B0-----:R-:W5:Y:S04]  /*9f90*/  LDL.LU R176, [R1+0x180] ;  /* 0x0001800001b07983 */ /* 0x001f680000300800 */
[----:B------:R-:W-:Y:S01]  /*9fa0*/  STL [R1+0x1a0], R173 ;  /* 0x0001a0ad01007387 */ /* 0x000fe20000100800 */
[----:B------:R-:W-:-:S03]  /*9fb0*/  IMAD.X R156, R156, 0x1, R68, P2 ;  /* 0x000000019c9c7824 */ /* 0x000fc600010e0644 */
[----:B------:R-:W5:Y:S04]  /*9fc0*/  LDL.LU R235, [R1+0x154] ;  /* 0x0001540001eb7983 */ /* 0x000f680000300800 */
[----:B------:R-:W5:Y:S04]  /*9fd0*/  LDL.LU R244, [R1+0x178] ;  /* 0x0001780001f47983 */ /* 0x000f680000300800 */
[----:B------:R-:W-:Y:S04]  /*9fe0*/  STL [R1+0x198], R156 ;  /* 0x0001989c01007387 */ /* 0x000fe80000100800 */
[----:B------:R-:W5:Y:S04]  /*9ff0*/  LDL.LU R252, [R1+0x14c] ;  /* 0x00014c0001fc7983 */ /* 0x000f680000300800 */
[----:B------:R-:W5:Y:S01]  /*a000*/  LDL.LU R208, [R1+0x170] ;  /* 0x0001700001d07983 */ /* 0x000f620000300800 */
[----:B------:R-:W-:-:S05]  /*a010*/  IADD3 R191, P2, R191, R69, RZ ;  /* 0x00000045bfbf7210 */ /* 0x000fca0007f5e0ff */
[----:B------:R0:W-:Y:S04]  /*a020*/  STL [R1+0x16c], R191 ;  /* 0x00016cbf01007387 */ /* 0x0001e80000100800 */
[----:B------:R-:W5:Y:S04]  /*a030*/  LDL.LU R192, [R1+0x144] ;  /* 0x0001440001c07983 */ /* 0x000f680000300800 */
[----:B0-----:R-:W5:Y:S04]  /*a040*/  LDL.LU R191, [R1+0x168] ;  /* 0x0001680001bf7983 */ /* 0x001f680000300800 */
[----:B------:R-:W5:Y:S04]  /*a050*/  LDL.LU R174, [R1+0x13c] ;  /* 0x00013c0001ae7983 */ /* 0x000f680000300800 */
[----:B------:R-:W5:Y:S04]  /*a060*/  LDL.LU R157, [R1+0x160] ;  /* 0x00016000019d7983 */ /* 0x000f680000300800 */
[----:B------:R-:W5:Y:S01]  /*a070*/  LDL.LU R140, [R1+0x134] ;  /* 0x00013400018c7983 */ /* 0x000f620000300800 */
[----:B--2---:R-:W-:-:S05]  /*a080*/  IMAD.X R136, R136, 0x1, R68, P3 ;  /* 0x0000000188887824 */ /* 0x004fca00018e0644 */
[----:B------:R-:W-:Y:S04]  /*a090*/  STL [R1+0x190], R136 ;  /* 0x0001908801007387 */ /* 0x000fe80000100800 */
[----:B------:R-:W2:Y:S04]  /*a0a0*/  LDL.LU R159, [R1+0x158] ;  /* 0x00015800019f7983 */ /* 0x000ea80000300800 */
[----:B------:R-:W2:Y:S04]  /*a0b0*/  LDL.LU R175, [R1+0x12c] ;  /* 0x00012c0001af7983 */ /* 0x000ea80000300800 */
[----:B------:R-:W2:Y:S01]  /*a0c0*/  LDL.LU R189, [R1+0x150] ;  /* 0x0001500001bd7983 */ /* 0x000ea20000300800 */
[----:B---3--:R-:W-:-:S05]  /*a0d0*/  IADD3 R142, P3, R142, R69, RZ ;  /* 0x000000458e8e7210 */ /* 0x008fca0007f7e0ff */
[----:B------:R0:W-:Y:S04]  /*a0e0*/  STL [R1+0x164], R142 ;  /* 0x0001648e01007387 */ /* 0x0001e80000100800 */
[----:B------:R-:W3:Y:S04]  /*a0f0*/  LDL.LU R207, [R1+0x124] ;  /* 0x0001240001cf7983 */ /* 0x000ee80000300800 */
[----:B------:R-:W3:Y:S04]  /*a100*/  LDL.LU R219, [R1+0x148] ;  /* 0x0001480001db7983 */ /* 0x000ee80000300800 */
[----:B------:R-:W3:Y:S04]  /*a110*/  LDL.LU R237, [R1+0x11c] ;  /* 0x00011c0001ed7983 */ /* 0x000ee80000300800 */
[----:B------:R-:W3:Y:S04]  /*a120*/  LDL.LU R245, [R1+0x140] ;  /* 0x0001400001f57983 */ /* 0x000ee80000300800 */
[----:B------:R-:W3:Y:S04]  /*a130*/  LDL.LU R206, [R1+0x114] ;  /* 0x0001140001ce7983 */ /* 0x000ee80000300800 */
[----:B------:R-:W3:Y:S04]  /*a140*/  LDL.LU R190, [R1+0x138] ;  /* 0x0001380001be7983 */ /* 0x000ee80000300800 */
[----:B------:R-:W3:Y:S04]  /*a150*/  LDL.LU R173, [R1+0x10c] ;  /* 0x00010c0001ad7983 */ /* 0x000ee80000300800 */
[----:B0-----:R-:W3:Y:S01]  /*a160*/  LDL.LU R142, [R1+0x130] ;  /* 0x00013000018e7983 */ /* 0x001ee20000300800 */
[----:B----4-:R-:W-:-:S05]  /*a170*/  IMAD.X R143, R143, 0x1, R68, P4 ;  /* 0x000000018f8f7824 */ /* 0x010fca00020e0644 */
[----:B------:R0:W-:Y:S04]  /*a180*/  STL [R1+0x188], R143 ;  /* 0x0001888f01007387 */ /* 0x0001e80000100800 */
[----:B0-----:R-:W4:Y:S04]  /*a190*/  LDL.LU R143, [R1+0x104] ;  /* 0x00010400018f7983 */ /* 0x001f280000300800 */
[----:B------:R-:W4:Y:S04]  /*a1a0*/  LDL.LU R156, [R1+0x128] ;  /* 0x00012800019c7983 */ /* 0x000f280000300800 */
[----:B------:R-:W4:Y:S01]  /*a1b0*/  LDL.LU R136, [R1+0xfc] ;  /* 0x0000fc0001887983 */ /* 0x000f220000300800 */
[----:B-----5:R-:W-:-:S05]  /*a1c0*/  IADD3 R161, P4, R161, R69, RZ ;  /* 0x00000045a1a17210 */ /* 0x020fca0007f9e0ff */
[----:B------:R0:W-:Y:S04]  /*a1d0*/  STL [R1+0x15c], R161 ;  /* 0x00015ca101007387 */ /* 0x0001e80000100800 */
[----:B0-----:R-:W5:Y:S01]  /*a1e0*/  LDL.LU R161, [R1+0x120] ;  /* 0x0001200001a17983 */ /* 0x001f620000300800 */
[----:B------:R-:W-:-:S05]  /*a1f0*/  IMAD.X R176, R176, 0x1, R68, P5 ;  /* 0x00000001b0b07824 */ /* 0x000fca00028e0644 */
[----:B------:R0:W-:Y:S01]  /*a200*/  STL [R1+0x180], R176 ;  /* 0x000180b001007387 */ /* 0x0001e20000100800 */
[-C--:B------:R-:W-:Y:S01]  /*a210*/  IADD3 R235, P5, R235, R69.reuse, RZ ;  /* 0x00000045ebeb7210 */ /* 0x080fe20007fbe0ff */
[----:B------:R-:W-:Y:S02]  /*a220*/  IMAD.X R244, R244, 0x1, R68, P6 ;  /* 0x00000001f4f47824 */ /* 0x000fe400030e0644 */
[----:B0-----:R-:W5:Y:S01]  /*a230*/  LDL.LU R176, [R1+0xf4] ;  /* 0x0000f40001b07983 */ /* 0x001f620000300800 */
[----:B------:R-:W-:-:S03]  /*a240*/  IADD3 R252, P6, R252, R69, RZ ;  /* 0x00000045fcfc7210 */ /* 0x000fc60007fde0ff */
[----:B------:R-:W-:Y:S01]  /*a250*/  STL [R1+0x154], R235 ;  /* 0x000154eb01007387 */ /* 0x000fe20000100800 */
[----:B------:R-:W-:-:S03]  /*a260*/  IMAD.X R208, R208, 0x1, R68, P1 ;  /* 0x00000001d0d07824 */ /* 0x000fc600008e0644 */
[----:B------:R-:W-:Y:S04]  /*a270*/  STL [R1+0x178], R244 ;  /* 0x000178f401007387 */ /* 0x000fe80000100800 */
[----:B------:R-:W-:Y:S01]  /*a280*/  STL [R1+0x14c], R252 ;  /* 0x00014cfc01007387 */ /* 0x000fe20000100800 */
[-C--:B------:R-:W-:Y:S01]  /*a290*/  IADD3 R192, P1, R192, R69.reuse, RZ ;  /* 0x00000045c0c07210 */ /* 0x080fe20007f3e0ff */
[----:B------:R-:W-:Y:S01]  /*a2a0*/  IMAD.X R191, R191, 0x1, R68, P2 ;  /* 0x00000001bfbf7824 */ /* 0x000fe200010e0644 */
[----:B------:R-:W-:-:S04]  /*a2b0*/  IADD3 R174, P2, R174, R69, RZ ;  /* 0x00000045aeae7210 */ /* 0x000fc80007f5e0ff */
[----:B------:R0:W-:Y:S01]  /*a2c0*/  STL [R1+0x168], R191 ;  /* 0x000168bf01007387 */ /* 0x0001e20000100800 */
[----:B------:R-:W-:-:S03]  /*a2d0*/  IMAD.X R157, R157, 0x1, R68, P3 ;  /* 0x000000019d9d7824 */ /* 0x000fc600018e0644 */
[----:B------:R-:W-:Y:S01]  /*a2e0*/  STL [R1+0x170], R208 ;  /* 0x000170d001007387 */ /* 0x000fe20000100800 */
[----:B------:R-:W-:-:S03]  /*a2f0*/  IADD3 R140, P3, R140, R69, RZ ;  /* 0x000000458c8c7210 */ /* 0x000fc60007f7e0ff */
[----:B0-----:R-:W5:Y:S04]  /*a300*/  LDL.LU R191, [R1+0x118] ;  /* 0x0001180001bf7983 */ /* 0x001f680000300800 */
[----:B------:R-:W-:Y:S04]  /*a310*/  STL [R1+0x144], R192 ;  /* 0x000144c001007387 */ /* 0x000fe80000100800 */
[----:B------:R-:W-:Y:S04]  /*a320*/  STL [R1+0x13c], R174 ;  /* 0x00013cae01007387 */ /* 0x000fe80000100800 */
[----:B------:R-:W-:Y:S04]  /*a330*/  STL [R1+0x160], R157 ;  /* 0x0001609d01007387 */ /* 0x000fe80000100800 */
[----:B------:R-:W-:Y:S01]  /*a340*/  STL [R1+0x134], R140 ;  /* 0x0001348c01007387 */ /* 0x000fe20000100800 */
[----:B--2---:R-:W-:Y:S01]  /*a350*/  IMAD.X R159, R159, 0x1, R68, P4 ;  /* 0x000000019f9f7824 */ /* 0x004fe200020e0644 */
[----:B------:R-:W-:-:S04]  /*a360*/  IADD3 R175, P4, R175, R69, RZ ;  /* 0x00000045afaf7210 */ /* 0x000fc80007f9e0ff */
[----:B------:R-:W-:Y:S01]  /*a370*/  STL [R1+0x158], R159 ;  /* 0x0001589f01007387 */ /* 0x000fe20000100800 */
[----:B------:R-:W-:-:S03]  /*a380*/  IMAD.X R189, R189, 0x1, R68, P5 ;  /* 0x00000001bdbd7824 */ /* 0x000fc600028e0644 */
[----:B------:R-:W-:Y:S04]  /*a390*/  STL [R1+0x12c], R175 ;  /* 0x00012caf01007387 */ /* 0x000fe80000100800 */
[----:B------:R-:W-:Y:S01]  /*a3a0*/  STL [R1+0x150], R189 ;  /* 0x000150bd01007387 */ /* 0x000fe20000100800 */
[----:B---3--:R-:W-:Y:S01]  /*a3b0*/  IADD3 R207, P5, R207, R69, RZ ;  /* 0x00000045cfcf7210 */ /* 0x008fe20007fbe0ff */
[----:B------:R-:W-:-:S04]  /*a3c0*/  IMAD.X R219, R219, 0x1, R68, P6 ;  /* 0x00000001dbdb7824 */ /* 0x000fc800030e0644 */
        /* <DEDUP_REMOVED lines=9> */
[----:B------:R-:W-:Y:S01]  /*a460*/  IADD3 R173, P2, R173, R69, RZ ;  /* 0x00000045adad7210 */ /* 0x000fe20007f5e0ff */
[----:B------:R-:W-:-:S05]  /*a470*/  IMAD.X R142, R142, 0x1, R68, P3 ;  /* 0x000000018e8e7824 */ /* 0x000fca00018e0644 */
[----:B------:R0:W-:Y:S04]  /*a480*/  STL [R1+0x130], R142 ;  /* 0x0001308e01007387 */ /* 0x0001e80000100800 */
[----:B------:R-:W-:Y:S04]  /*a490*/  STL [R1+0x138], R190 ;  /* 0x000138be01007387 */ /* 0x000fe80000100800 */
[----:B0-----:R-:W2:Y:S04]  /*a4a0*/  LDL.LU R142, [R1+0xec] ;  /* 0x0000ec00018e7983 */ /* 0x001ea80000300800 */
[----:B------:R-:W-:Y:S01]  /*a4b0*/  STL [R1+0x10c], R173 ;  /* 0x00010cad01007387 */ /* 0x000fe20000100800 */
[----:B----4-:R-:W-:-:S05]  /*a4c0*/  IADD3 R143, P3, R143, R69, RZ ;  /* 0x000000458f8f7210 */ /* 0x010fca0007f7e0ff */
[----:B------:R0:W-:Y:S04]  /*a4d0*/  STL [R1+0x104], R143 ;  /* 0x0001048f01007387 */ /* 0x0001e80000100800 */
[----:B0-----:R-:W3:Y:S01]  /*a4e0*/  LDL.LU R143, [R1+0x110] ;  /* 0x00011000018f7983 */ /* 0x001ee20000300800 */
[--C-:B------:R-:W-:Y:S01]  /*a4f0*/  IMAD.X R156, R156, 0x1, R68.reuse, P4 ;  /* 0x000000019c9c7824 */ /* 0x100fe200020e0644 */
[----:B------:R-:W-:Y:S01]  /*a500*/  IADD3 R136, P4, R136, R69, RZ ;  /* 0x0000004588887210 */ /* 0x000fe20007f9e0ff */
[----:B-----5:R-:W-:-:S05]  /*a510*/  IMAD.X R161, R161, 0x1, R68, P5 ;  /* 0x00000001a1a17824 */ /* 0x020fca00028e0644 */
[----:B------:R0:W-:Y:S04]  /*a520*/  STL [R1+0x120], R161 ;  /* 0x000120a101007387 */ /* 0x0001e80000100800 */
[----:B------:R-:W-:Y:S04]  /*a530*/  STL [R1+0x128], R156 ;  /* 0x0001289c01007387 */ /* 0x000fe80000100800 */
[----:B0-----:R-:W4:Y:S04]  /*a540*/  LDL.LU R161, [R1+0xe4] ;  /* 0x0000e40001a17983 */ /* 0x001f280000300800 */
[----:B------:R-:W-:Y:S04]  /*a550*/  STL [R1+0xfc], R136 ;  /* 0x0000fc8801007387 */ /* 0x000fe80000100800 */
[----:B------:R-:W5:Y:S01]  /*a560*/  LDL.LU R205, [R1+0x108] ;  /* 0x0001080001cd7983 */ /* 0x000f620000300800 */
[----:B------:R-:W-:-:S03]  /*a570*/  IADD3 R176, P5, R176, R69, RZ ;  /* 0x00000045b0b07210 */ /* 0x000fc60007fbe0ff */
[----:B------:R-:W5:Y:S04]  /*a580*/  LDL.LU R218, [R1+0xdc] ;  /* 0x0000dc0001da7983 */ /* 0x000f680000300800 */
[----:B------:R-:W5:Y:S04]  /*a590*/  LDL.LU R235, [R1+0x100] ;  /* 0x0001000001eb7983 */ /* 0x000f680000300800 */
[----:B------:R0:W-:Y:S04]  /*a5a0*/  STL [R1+0xf4], R176 ;  /* 0x0000f4b001007387 */ /* 0x0001e80000100800 */
[----:B------:R-:W5:Y:S04]  /*a5b0*/  LDL.LU R244, [R1+0xd4] ;  /* 0x0000d40001f47983 */ /* 0x000f680000300800 */
[----:B------:R-:W5:Y:S04]  /*a5c0*/  LDL.LU R252, [R1+0xf8] ;  /* 0x0000f80001fc7983 */ /* 0x000f680000300800 */
[----:B------:R-:W5:Y:S04]  /*a5d0*/  LDL.LU R208, [R1+0xcc] ;  /* 0x0000cc0001d07983 */ /* 0x000f680000300800 */
[----:B0-----:R-:W5:Y:S04]  /*a5e0*/  LDL.LU R176, [R1+0xf0] ;  /* 0x0000f00001b07983 */ /* 0x001f680000300800 */
[----:B------:R-:W5:Y:S04]  /*a5f0*/  LDL.LU R192, [R1+0xc4] ;  /* 0x0000c40001c07983 */ /* 0x000f680000300800 */
[----:B------:R-:W5:Y:S04]  /*a600*/  LDL.LU R174, [R1+0xe8] ;  /* 0x0000e80001ae7983 */ /* 0x000f680000300800 */
[----:B------:R-:W5:Y:S01]  /*a610*/  LDL.LU R157, [R1+0xbc] ;  /* 0x0000bc00019d7983 */ /* 0x000f620000300800 */
[----:B------:R-:W-:-:S05]  /*a620*/  IMAD.X R191, R191, 0x1, R68, P6 ;  /* 0x00000001bfbf7824 */ /* 0x000fca00030e0644 */
[----:B------:R0:W-:Y:S04]  /*a630*/  STL [R1+0x118], R191 ;  /* 0x000118bf01007387 */ /* 0x0001e80000100800 */
[----:B------:R-:W5:Y:S04]  /*a640*/  LDL.LU R140, [R1+0xe0] ;  /* 0x0000e000018c7983 */ /* 0x000f680000300800 */
        /* <DEDUP_REMOVED lines=10> */
[----:B0-----:R-:W5:Y:S01]  /*a6f0*/  LDL.LU R191, [R1+0x8c] ;  /* 0x00008c0001bf7983 */ /* 0x001f620000300800 */
[----:B------:R-:W-:-:S04]  /*a700*/  USHF.L.U32 UR4, UR40, 0x8, URZ ;  /* 0x0000000828047899 */ /* 0x000fc8000800063f */
[----:B------:R-:W-:-:S04]  /*a710*/  ULOP3.LUT UR4, UR4, 0x400, URZ, 0xc0, !UPT ;  /* 0x0000040004047892 */ /* 0x000fc8000f8ec03f */
[----:B------:R-:W-:Y:S01]  /*a720*/  ULEA.HI UR4, UR16, UR4, URZ, 0x1c ;  /* 0x0000000410047291 */ /* 0x000fe2000f8fe03f */
[----:B------:R-:W-:-:S03]  /*a730*/  WARPGROUP.ARRIVE ;  /* 0x00000000000079c5 */ /* 0x000fc60000000000 */
[----:B------:R-:W-:Y:S01]  /*a740*/  ULOP3.LUT UR4, UR4, 0x3fff, URZ, 0xc0, !UPT ;  /* 0x00003fff04047892 */ /* 0x000fe2000f8ec03f */
[----:B------:R-:W-:-:S08]  /*a750*/  UMOV UR5, 0x40000040 ;  /* 0x4000004000057882 */ /* 0x000fd00000000000 */
[----:B------:R-:W-:Y:S01]  /*a760*/  HGMMA.64x32x16.F32.BF16 R40, gdesc[UR4].tnspA, R40 ;  /* 0x20600000042879f0 */ /* 0x000fe20008701828 */
[----:B------:R-:W-:Y:S01]  /*a770*/  UIADD3 UR8, UP0, UR4, 0x80, URZ ;  /* 0x0000008004087890 */ /* 0x000fe2000ff1e03f */
[----:B--2---:R-:W-:-:S05]  /*a780*/  IADD3 R142, P6, R142, R69, RZ ;  /* 0x000000458e8e7210 */ /* 0x004fca0007fde0ff */
[----:B------:R0:W-:Y:S04]  /*a790*/  STL [R1+0xec], R142 ;  /* 0x0000ec8e01007387 */ /* 0x0001e80000100800 */
[----:B0-----:R-:W2:Y:S04]  /*a7a0*/  LDL.LU R142, [R1+0xb0] ;  /* 0x0000b000018e7983 */ /* 0x001ea80000300800 */
[----:B------:R-:W2:Y:S04]  /*a7b0*/  LDL.LU R156, [R1+0x84] ;  /* 0x00008400019c7983 */ /* 0x000ea80000300800 */
[----:B------:R-:W2:Y:S01]  /*a7c0*/  LDL.LU R136, [R1+0xa8] ;  /* 0x0000a80001887983 */ /* 0x000ea20000300800 */
[----:B---3--:R-:W-:-:S05]  /*a7d0*/  IMAD.X R143, R143, 0x1, R68, P1 ;  /* 0x000000018f8f7824 */ /* 0x008fca00008e0644 */
[----:B------:R0:W-:Y:S04]  /*a7e0*/  STL [R1+0x110], R143 ;  /* 0x0001108f01007387 */ /* 0x0001e80000100800 */
[----:B0-----:R-:W3:Y:S01]  /*a7f0*/  LDL.LU R143, [R1+0x7c] ;  /* 0x00007c00018f7983 */ /* 0x001ee20000300800 */
[----:B------:R-:W-:Y:S02]  /*a800*/  UMOV UR4, URZ ;  /* 0x0000003f00047c82 */ /* 0x000fe40008000000 */
[----:B------:R-:W-:-:S09]  /*a810*/  UIADD3.X UR9, UR4, 0x40000040, URZ, UP0, !UPT ;  /* 0x4000004004097890 */ /* 0x000fd200087fe43f */
[----:B------:R-:W-:Y:S01]  /*a820*/  HGMMA.64x32x16.F32.BF16 R40, gdesc[UR8].tnspA, R40 ;  /* 0x20600000082879f0 */ /* 0x000fe20008701828 */
[----:B------:R-:W-:Y:S02]  /*a830*/  UIADD3.64 UR20, UR8, 0x80, URZ ;  /* 0x0000008008147897 */ /* 0x000fe4000fffe03f */
[----:B------:R-:W-:-:S07]  /*a840*/  UIADD3.64 UR24, UR8, 0x100, URZ ;  /* 0x0000010008187897 */ /* 0x000fce000fffe03f */
[----:B------:R-:W-:Y:S01]  /*a850*/  HGMMA.64x32x16.F32.BF16 R40, gdesc[UR20].tnspA, R40 ;  /* 0x20600000142879f0 */ /* 0x000fe20008701828 */
[-C--:B----4-:R-:W-:Y:S01]  /*a860*/  IADD3 R161, P1, R161, R69.reuse, RZ ;  /* 0x00000045a1a17210 */ /* 0x090fe20007f3e0ff */
[--C-:B-----5:R-:W-:Y:S01]  /*a870*/  IMAD.X R205, R205, 0x1, R68.reuse, P2 ;  /* 0x00000001cdcd7824 */ /* 0x120fe200010e0644 */
[-C--:B------:R-:W-:Y:S01]  /*a880*/  IADD3 R218, P2, R218, R69.reuse, RZ ;  /* 0x00000045dada7210 */ /* 0x080fe20007f5e0ff */
[--C-:B------:R-:W-:Y:S01]  /*a890*/  IMAD.X R235, R235, 0x1, R68.reuse, P3 ;  /* 0x00000001ebeb7824 */ /* 0x100fe200018e0644 */
[-C--:B------:R-:W-:Y:S01]  /*a8a0*/  IADD3 R244, P3, R244, R69.reuse, RZ ;  /* 0x00000045f4f47210 */ /* 0x080fe20007f7e0ff */
[----:B------:R0:W-:Y:S01]  /*a8b0*/  STL [R1+0xe4], R161 ;  /* 0x0000e4a101007387 */ /* 0x0001e20000100800 */
[--C-:B------:R-:W-:Y:S02]  /*a8c0*/  IMAD.X R176, R176, 0x1, R68.reuse, P5 ;  /* 0x00000001b0b07824 */ /* 0x100fe400028e0644 */
[--C-:B------:R-:W-:Y:S01]  /*a8d0*/  IMAD.X R252, R252, 0x1, R68.reuse, P4 ;  /* 0x00000001fcfc7824 */ /* 0x100fe200020e0644 */
[-C--:B------:R-:W-:Y:S01]  /*a8e0*/  IADD3 R208, P4, R208, R69.reuse, RZ ;  /* 0x00000045d0d07210 */ /* 0x080fe20007f9e0ff */
[----:B------:R-:W-:Y:S01]  /*a8f0*/  IMAD.X R174, R174, 0x1, R68, P6 ;  /* 0x00000001aeae7824 */ /* 0x000fe200030e0644 */
[-C--:B------:R-:W-:Y:S01]  /*a900*/  IADD3 R192, P5, R192, R69.reuse, RZ ;  /* 0x00000045c0c07210 */ /* 0x080fe20007fbe0ff */
[----:B0-----:R-:W4:Y:S01]  /*a910*/  LDL.LU R161, [R1+0xa0] ;  /* 0x0000a00001a17983 */ /* 0x001f220000300800 */
[----:B------:R-:W-:Y:S03]  /*a920*/  HGMMA.64x32x16.F32.BF16 R40, gdesc[UR24].tnspA, R40 ;  /* 0x20600000182879f0 */ /* 0x000fe60008701828 */
[----:B------:R-:W-:Y:S04]  /*a930*/  STL [R1+0x108], R205 ;  /* 0x000108cd01007387 */ /* 0x000fe80000100800 */
[----:B------:R-:W-:Y:S01]  /*a940*/  STL [R1+0xdc], R218 ;  /* 0x0000dcda01007387 */ /* 0x000fe20000100800 */
[----:B------:R-:W-:-:S03]  /*a950*/  IADD3 R157, P6, R157, R69, RZ ;  /* 0x000000459d9d7210 */ /* 0x000fc60007fde0ff */
[----:B------:R-:W-:Y:S01]  /*a960*/  STL [R1+0x100], R235 ;  /* 0x000100eb01007387 */ /* 0x000fe20000100800 */
[----:B------:R-:W-:-:S03]  /*a970*/  IMAD.X R140, R140, 0x1, R68, P1 ;  /* 0x000000018c8c7824 */ /* 0x000fc600008e0644 */
[----:B------:R-:W-:Y:S01]  /*a980*/  STL [R1+0xd4], R244 ;  /* 0x0000d4f401007387 */ /* 0x000fe20000100800 */
[----:B------:R-:W-:-:S03]  /*a990*/  IADD3 R159, P1, R159, R69, RZ ;  /* 0x000000459f9f7210 */ /* 0x000fc60007f3e0ff */
[----:B------:R0:W-:Y:S01]  /*a9a0*/  STL [R1+0xf0], R176 ;  /* 0x0000f0b001007387 */ /* 0x0001e20000100800 */
[----:B------:R-:W-:-:S03]  /*a9b0*/  IMAD.X R175, R175, 0x1, R68, P2 ;  /* 0x00000001afaf7824 */ /* 0x000fc600010e0644 */
[----:B------:R-:W-:Y:S01]  /*a9c0*/  STL [R1+0xf8], R252 ;  /* 0x0000f8fc01007387 */ /* 0x000fe20000100800 */
[----:B------:R-:W-:Y:S01]  /*a9d0*/  UIADD3.64 UR28, UR8, 0x180, URZ ;  /* 0x00000180081c7897 */ /* 0x000fe2000fffe03f */
[----:B------:R-:W-:Y:S02]  /*a9e0*/  IADD3 R189, P2, R189, R69, RZ ;  /* 0x00000045bdbd7210 */ /* 0x000fe40007f5e0ff */
[----:B0-----:R-:W5:Y:S01]  /*a9f0*/  LDL.LU R176, [R1+0x74] ;  /* 0x0000740001b07983 */ /* 0x001f620000300800 */
        /* <DEDUP_REMOVED lines=10> */
[----:B------:R-:W-:-:S03]  /*aaa0*/  IMAD.X R173, R173, 0x1, R68, P6 ;  /* 0x00000001adad7824 */ /* 0x000fc600030e0644 */
[----:B------:R-:W-:Y:S01]  /*aab0*/  STL [R1+0xb4], R159 ;  /* 0x0000b49f01007387 */ /* 0x000fe20000100800 */
[----:B------:R-:W-:-:S03]  /*aac0*/  IADD3 R191, P6, R191, R69, RZ ;  /* 0x00000045bfbf7210 */ /* 0x000fc60007fde0ff */
[----:B------:R-:W-:Y:S01]  /*aad0*/  STL [R1+0xd8], R175 ;  /* 0x0000d8af01007387 */ /* 0x000fe20000100800 */
[----:B------:R-:W-:-:S03]  /*aae0*/  IADD3 R190, P5, R190, R69, RZ ;  /* 0x00000045bebe7210 */ /* 0x000fc60007fbe0ff */
[----:B------:R-:W-:Y:S01]  /*aaf0*/  STL [R1+0xac], R189 ;  /* 0x0000acbd01007387 */ /* 0x000fe20000100800 */
[----:B------:R-:W-:Y:S03]  /*ab00*/  HGMMA.64x32x16.F32.BF16 R40, gdesc[UR28].tnspA, R40 ;  /* 0x206000001c2879f0 */ /* 0x000fe60008701828 */
[----:B------:R-:W-:Y:S04]  /*ab10*/  STL [R1+0xd0], R207 ;  /* 0x0000d0cf01007387 */ /* 0x000fe80000100800 */
[----:B------:R-:W-:Y:S04]  /*ab20*/  STL [R1+0xa4], R219 ;  /* 0x0000a4db01007387 */ /* 0x000fe80000100800 */
[----:B------:R-:W-:Y:S04]  /*ab30*/  STL [R1+0xc8], R237 ;  /* 0x0000c8ed01007387 */ /* 0x000fe80000100800 */
[----:B------:R-:W-:Y:S04]  /*ab40*/  STL [R1+0x9c], R245 ;  /* 0x00009cf501007387 */ /* 0x000fe80000100800 */
[----:B------:R-:W-:Y:S04]  /*ab50*/  STL [R1+0xc0], R206 ;  /* 0x0000c0ce01007387 */ /* 0x000fe80000100800 */
[----:B------:R0:W-:Y:S04]  /*ab60*/  STL [R1+0x8c], R191 ;  /* 0x00008cbf01007387 */ /* 0x0001e80000100800 */
[----:B------:R-:W-:Y:S04]  /*ab70*/  STL [R1+0x94], R190 ;  /* 0x000094be01007387 */ /* 0x000fe80000100800 */
[----:B0-----:R-:W5:Y:S04]  /*ab80*/  LDL.LU R191, [R1+0x98] ;  /* 0x0000980001bf7983 */ /* 0x001f680000300800 */
[----:B------:R-:W-:Y:S01]  /*ab90*/  STL [R1+0xb8], R173 ;  /* 0x0000b8ad01007387 */ /* 0x000fe20000100800 */
[--C-:B--2---:R-:W-:Y:S01]  /*aba0*/  IMAD.X R142, R142, 0x1, R68.reuse, P1 ;  /* 0x000000018e8e7824 */ /* 0x104fe200008e0644 */
[----:B------:R-:W-:Y:S01]  /*abb0*/  IADD3 R156, P1, R156, R69, RZ ;  /* 0x000000459c9c7210 */ /* 0x000fe20007f3e0ff */
[----:B------:R-:W-:-:S03]  /*abc0*/  IMAD.X R136, R136, 0x1, R68, P2 ;  /* 0x0000000188887824 */ /* 0x000fc600010e0644 */
[----:B------:R0:W-:Y:S04]  /*abd0*/  STL [R1+0xb0], R142 ;  /* 0x0000b08e01007387 */ /* 0x0001e80000100800 */
[----:B0-----:R-:W2:Y:S01]  /*abe0*/  LDL.LU R142, [R1+0x6c] ;  /* 0x00006c00018e7983 */ /* 0x001ea20000300800 */
[----:B---3--:R-:W-:-:S05]  /*abf0*/  IADD3 R143, P2, R143, R69, RZ ;  /* 0x000000458f8f7210 */ /* 0x008fca0007f5e0ff */
[----:B------:R0:W-:Y:S04]  /*ac00*/  STL [R1+0x7c], R143 ;  /* 0x00007c8f01007387 */ /* 0x0001e80000100800 */
[----:B------:R1:W-:Y:S04]  /*ac10*/  STL [R1+0x84], R156 ;  /* 0x0000849c01007387 */ /* 0x0003e80000100800 */
[----:B0-----:R-:W3:Y:S01]  /*ac20*/  LDL.LU R143, [R1+0x90] ;  /* 0x00009000018f7983 */ /* 0x001ee20000300800 */
[----:B------:R-:W-:-:S09]  /*ac30*/  UIADD3.64 UR32, UR8, 0x200, URZ ;  /* 0x0000020008207897 */ /* 0x000fd2000fffe03f */
[----:B------:R-:W-:Y:S01]  /*ac40*/  HGMMA.64x32x16.F32.BF16 R40, gdesc[UR32].tnspA, R40 ;  /* 0x20600000202879f0 */ /* 0x000fe20008701828 */
[----:B------:R-:W-:Y:S02]  /*ac50*/  UIADD3.64 UR36, UR8, 0x280, URZ ;  /* 0x0000028008247897 */ /* 0x000fe4000fffe03f */
[----:B------:R-:W-:Y:S02]  /*ac60*/  UIADD3.64 UR12, UR8, 0x300, URZ ;  /* 0x00000300080c7897 */ /* 0x000fe4000fffe03f */
[----:B------:R-:W-:-:S05]  /*ac70*/  UIADD3.64 UR4, UR8, 0x780, URZ ;  /* 0x0000078008047897 */ /* 0x000fca000fffe03f */
[----:B------:R-:W-:Y:S01]  /*ac80*/  HGMMA.64x32x16.F32.BF16 R40, gdesc[UR36].tnspA, R40 ;  /* 0x20600000242879f0 */ /* 0x000fe20008701828 */
[----:B------:R-:W-:-:S03]  /*ac90*/  UIADD3.64 UR44, UR8, 0x800, URZ ;  /* 0x00000800082c7897 */ /* 0x000fc6000fffe03f */
[----:B------:R-:W-:Y:S04]  /*aca0*/  HGMMA.64x32x16.F32.BF16 R40, gdesc[UR12].tnspA, R40 ;  /* 0x206000000c2879f0 */ /* 0x000fe80008701828 */
[----:B------:R-:W-:Y:S01]  /*acb0*/  HGMMA.64x32x16.F32.BF16 R24, gdesc[UR4].tnspA, R24 ;  /* 0x20600000041879f0 */ /* 0x000fe20008701818 */
[----:B------:R-:W-:Y:S01]  /*acc0*/  UMOV UR46, UR10 ;  /* 0x0000000a002e7c82 */ /* 0x000fe20008000000 */
[----:B------:R-:W-:Y:S01]  /*acd0*/  UMOV UR47, UR11 ;  /* 0x0000000b002f7c82 */ /* 0x000fe20008000000 */
[----:B----4-:R-:W-:Y:S01]  /*ace0*/  IMAD.X R161, R161, 0x1, R68, P3 ;  /* 0x00000001a1a17824 */ /* 0x010fe200018e0644 */
[----:B------:R0:W-:Y:S04]  /*acf0*/  STL [R1+0xa8], R136 ;  /* 0x0000a88801007387 */ /* 0x0001e80000100800 */
[----:B------:R-:W4:Y:S04]  /*ad00*/  LDL.LU R218, [R1+0x64] ;  /* 0x0000640001da7983 */ /* 0x000f280000300800 */
[----:B------:R-:W4:Y:S04]  /*ad10*/  LDL.LU R235, [R1+0x88] ;  /* 0x0000880001eb7983 */ /* 0x000f280000300800 */
[----:B------:R-:W4:Y:S01]  /*ad20*/  LDL.LU R244, [R1+0x5c] ;  /* 0x00005c0001f47983 */ /* 0x000f220000300800 */
[----:B------:R-:W-:Y:S03]  /*ad30*/  HGMMA.64x32x16.F32.BF16 R24, gdesc[UR44].tnspA, R24 ;  /* 0x206000002c1879f0 */ /* 0x000fe60008701818 */
[----:B------:R2:W-:Y:S01]  /*ad40*/  STL [R1+0xa0], R161 ;  /* 0x0000a0a101007387 */ /* 0x0005e20000100800 */
[----:B------:R-:W-:Y:S01]  /*ad50*/  UIADD3.64 UR20, UR8, 0x880, URZ ;  /* 0x0000088008147897 */ /* 0x000fe2000fffe03f */
[----:B-----5:R-:W-:-:S02]  /*ad60*/  IADD3 R176, P3, R176, R69, RZ ;  /* 0x00000045b0b07210 */ /* 0x020fc40007f7e0ff */
[----:B------:R-:W5:Y:S04]  /*ad70*/  LDL.LU R252, [R1+0x80] ;  /* 0x0000800001fc7983 */ /* 0x000f680000300800 */
[----:B------:R-:W5:Y:S04]  /*ad80*/  LDL.LU R208, [R1+0x54] ;  /* 0x0000540001d07983 */ /* 0x000f680000300800 */
[----:B------:R-:W5:Y:S04]  /*ad90*/  LDL.LU R192, [R1+0x78] ;  /* 0x0000780001c07983 */ /* 0x000f680000300800 */
[----:B------:R-:W5:Y:S04]  /*ada0*/  LDL.LU R174, [R1+0x4c] ;  /* 0x00004c0001ae7983 */ /* 0x000f680000300800 */
[----:B------:R-:W5:Y:S04]  /*adb0*/  LDL.LU R157, [R1+0x70] ;  /* 0x00007000019d7983 */ /* 0x000f680000300800 */
[----:B------:R-:W5:Y:S04]  /*adc0*/  LDL.LU R140, [R1+0x44] ;  /* 0x00004400018c7983 */ /* 0x000f680000300800 */
[----:B------:R-:W5:Y:S04]  /*add0*/  LDL.LU R159, [R1+0x68] ;  /* 0x00006800019f7983 */ /* 0x000f680000300800 */
[----:B------:R2:W-:Y:S04]  /*ade0*/  STL [R1+0x74], R176 ;  /* 0x000074b001007387 */ /* 0x0005e80000100800 */
[----:B------:R-:W5:Y:S04]  /*adf0*/  LDL.LU R175, [R1+0x3c] ;  /* 0x00003c0001af7983 */ /* 0x000f680000300800 */
[----:B------:R-:W5:Y:S04]  /*ae00*/  LDL.LU R189, [R1+0x60] ;  /* 0x0000600001bd7983 */ /* 0x000f680000300800 */
[----:B------:R-:W5:Y:S04]  /*ae10*/  LDL.LU R207, [R1+0x34] ;  /* 0x0000340001cf7983 */ /* 0x000f680000300800 */
[----:B------:R-:W5:Y:S04]  /*ae20*/  LDL.LU R219, [R1+0x58] ;  /* 0x0000580001db7983 */ /* 0x000f680000300800 */
[----:B------:R-:W5:Y:S01]  /*ae30*/  LDL.LU R237, [R1+0x2c] ;  /* 0x00002c0001ed7983 */ /* 0x000f620000300800 */
[----:B------:R-:W-:-:S03]  /*ae40*/  IMAD.X R191, R191, 0x1, R68, P4 ;  /* 0x00000001bfbf7824 */ /* 0x000fc600020e0644 */
[----:B------:R-:W5:Y:S01]  /*ae50*/  LDL.LU R245, [R1+0x50] ;  /* 0x0000500001f57983 */ /* 0x000f620000300800 */
[----:B------:R-:W-:Y:S03]  /*ae60*/  HGMMA.64x32x16.F32.BF16 R24, gdesc[UR20].tnspA, R24 ;  /* 0x20600000141879f0 */ /* 0x000fe60008701818 */
[----:B------:R-:W5:Y:S04]  /*ae70*/  LDL.LU R206, [R1+0x24] ;  /* 0x0000240001ce7983 */ /* 0x000f680000300800 */
[----:B------:R-:W5:Y:S04]  /*ae80*/  LDL.LU R190, [R1+0x48] ;  /* 0x0000480001be7983 */ /* 0x000f680000300800 */
[----:B------:R-:W5:Y:S04]  /*ae90*/  LDL.LU R173, [R1+0x1c] ;  /* 0x00001c0001ad7983 */ /* 0x000f680000300800 */
[----:B-1----:R-:W5:Y:S04]  /*aea0*/  LDL.LU R156, [R1+0x40] ;  /* 0x00004000019c7983 */ /* 0x002f680000300800 */
[----:B0-----:R-:W5:Y:S01]  /*aeb0*/  LDL.LU R136, [R1] ;  /* 0x0000000001887983 */ /* 0x001f620000300800 */
[----:B--2---:R-:W-:-:S03]  /*aec0*/  IADD3 R142, P4, R142, R69, RZ ;  /* 0x000000458e8e7210 */ /* 0x004fc60007f9e0ff */
[----:B------:R-:W2:Y:S04]  /*aed0*/  LDL.LU R161, [R1+0x38] ;  /* 0x0000380001a17983 */ /* 0x000ea80000300800 */
[----:B------:R-:W2:Y:S04]  /*aee0*/  LDL.LU R176, [R1+0x30] ;  /* 0x0000300001b07983 */ /* 0x000ea80000300800 */
[----:B------:R0:W-:Y:S04]  /*aef0*/  STL [R1+0x98], R191 ;  /* 0x000098bf01007387 */ /* 0x0001e80000100800 */
[----:B0-----:R-:W2:Y:S04]  /*af00*/  LDL.LU R191, [R1+0x28] ;  /* 0x0000280001bf7983 */ /* 0x001ea80000300800 */
[----:B------:R0:W-:Y:S01]  /*af10*/  STL [R1+0x6c], R142 ;  /* 0x00006c8e01007387 */ /* 0x0001e20000100800 */
[----:B---3--:R-:W-:-:S03]  /*af20*/  IMAD.X R143, R143, 0x1, R68, P5 ;  /* 0x000000018f8f7824 */ /* 0x008fc600028e0644 */
[----:B0-----:R-:W3:Y:S04]  /*af30*/  LDL.LU R142, [R1+0x20] ;  /* 0x00002000018e7983 */ /* 0x001ee80000300800 */
[----:B------:R0:W-:Y:S04]  /*af40*/  STL [R1+0x90], R143 ;  /* 0x0000908f01007387 */ /* 0x0001e80000100800 */
[----:B0-----:R-:W3:Y:S01]  /*af50*/  LDL.LU R143, [R1+0x8] ;  /* 0x00000800018f7983 */ /* 0x001ee20000300800 */
[----:B------:R-:W-:-:S09]  /*af60*/  UIADD3.64 UR24, UR8, 0x900, URZ ;  /* 0x0000090008187897 */ /* 0x000fd2000fffe03f */
[----:B------:R-:W-:Y:S01]  /*af70*/  HGMMA.64x32x16.F32.BF16 R24, gdesc[UR24].tnspA, R24 ;  /* 0x20600000181879f0 */ /* 0x000fe20008701818 */
[----:B------:R-:W-:Y:S02]  /*af80*/  UIADD3.64 UR28, UR8, 0x980, URZ ;  /* 0x00000980081c7897 */ /* 0x000fe4000fffe03f */
[----:B------:R-:W-:-:S07]  /*af90*/  UIADD3.64 UR32, UR8, 0xa00, URZ ;  /* 0x00000a0008207897 */ /* 0x000fce000fffe03f */
[----:B------:R-:W-:Y:S01]  /*afa0*/  HGMMA.64x32x16.F32.BF16 R24, gdesc[UR28].tnspA, R24 ;  /* 0x206000001c1879f0 */ /* 0x000fe20008701818 */
[----:B------:R-:W-:-:S03]  /*afb0*/  UIADD3.64 UR36, UR8, 0xa80, URZ ;  /* 0x00000a8008247897 */ /* 0x000fc6000fffe03f */
[----:B------:R-:W-:Y:S01]  /*afc0*/  HGMMA.64x32x16.F32.BF16 R24, gdesc[UR32].tnspA, R24 ;  /* 0x20600000201879f0 */ /* 0x000fe20008701818 */
[----:B------:R-:W-:-:S05]  /*afd0*/  UIADD3.64 UR12, UR8, 0xb00, URZ ;  /* 0x00000b00080c7897 */ /* 0x000fca000fffe03f */
[----:B------:R-:W-:Y:S01]  /*afe0*/  HGMMA.64x32x16.F32.BF16 R24, gdesc[UR36].tnspA, R24 ;  /* 0x20600000241879f0 */ /* 0x000fe20008701818 */
[-C--:B----4-:R-:W-:Y:S01]  /*aff0*/  IADD3 R218, P5, R218, R69.reuse, RZ ;  /* 0x00000045dada7210 */ /* 0x090fe20007fbe0ff */
[--C-:B------:R-:W-:Y:S01]  /*b000*/  IMAD.X R235, R235, 0x1, R68.reuse, P6 ;  /* 0x00000001ebeb7824 */ /* 0x100fe200030e0644 */
[-C--:B------:R-:W-:Y:S01]  /*b010*/  IADD3 R244, P6, R244, R69.reuse, RZ ;  /* 0x00000045f4f47210 */ /* 0x080fe20007fde0ff */
[--C-:B-----5:R-:W-:Y:S01]  /*b020*/  IMAD.X R252, R252, 0x1, R68.reuse, P1 ;  /* 0x00000001fcfc7824 */ /* 0x120fe200008e0644 */
[-C--:B------:R-:W-:Y:S01]  /*b030*/  IADD3 R208, P1, R208, R69.reuse, RZ ;  /* 0x00000045d0d07210 */ /* 0x080fe20007f3e0ff */
[--C-:B------:R-:W-:Y:S01]  /*b040*/  IMAD.X R192, R192, 0x1, R68.reuse, P2 ;  /* 0x00000001c0c07824 */ /* 0x100fe200010e0644 */
        /* <DEDUP_REMOVED lines=12> */
[----:B------:R-:W-:Y:S01]  /*b110*/  HGMMA.64x32x16.F32.BF16 R24, gdesc[UR12].tnspA, R24, gsb0 ;  /* 0x206000000c1879f0 */ /* 0x000fe20008001818 */
[----:B------:R-:W-:Y:S01]  /*b120*/  IMAD.X R156, R156, 0x1, R68, P3 ;  /* 0x000000019c9c7824 */ /* 0x000fe200018e0644 */
[----:B------:R-:W-:-:S02]  /*b130*/  IADD3 R173, P2, R173, R69, RZ ;  /* 0x00000045adad7210 */ /* 0x000fc40007f5e0ff */
[-C--:B------:R-:W-:Y:S01]  /*b140*/  IADD3 R136, P3, R136, R69.reuse, RZ ;  /* 0x0000004588887210 */ /* 0x080fe20007f7e0ff */
[--C-:B--2---:R-:W-:Y:S01]  /*b150*/  IMAD.X R161, R161, 0x1, R68.reuse, P4 ;  /* 0x00000001a1a17824 */ /* 0x104fe200020e0644 */
[-C--:B------:R-:W-:Y:S01]  /*b160*/  IADD3 R118, P4, R118, R69.reuse, RZ ;  /* 0x0000004576767210 */ /* 0x080fe20007f9e0ff */
[--C-:B------:R-:W-:Y:S01]  /*b170*/  IMAD.X R176, R176, 0x1, R68.reuse, P5 ;  /* 0x00000001b0b07824 */ /* 0x100fe200028e0644 */
[-C--:B------:R-:W-:Y:S01]  /*b180*/  IADD3 R101, P5, R101, R69.reuse, RZ ;  /* 0x0000004565657210 */ /* 0x080fe20007fbe0ff */
[--C-:B------:R-:W-:Y:S01]  /*b190*/  IMAD.X R247, R247, 0x1, R68.reuse, P3 ;  /* 0x00000001f7f77824 */ /* 0x100fe200018e0644 */
[-C--:B------:R-:W-:Y:S01]  /*b1a0*/  IADD3 R99, P3, R99, R69.reuse, RZ ;  /* 0x0000004563637210 */ /* 0x080fe20007f7e0ff */
[----:B------:R0:W-:Y:S01]  /*b1b0*/  STL [R1+0x64], R218 ;  /* 0x000064da01007387 */ /* 0x0001e20000100800 */
[--C-:B------:R-:W-:Y:S01]  /*b1c0*/  IMAD.X R89, R89, 0x1, R68.reuse, P4 ;  /* 0x0000000159597824 */ /* 0x100fe200020e0644 */
[-C--:B------:R-:W-:Y:S01]  /*b1d0*/  IADD3 R135, P4, R135, R69.reuse, RZ ;  /* 0x0000004587877210 */ /* 0x080fe20007f9e0ff */
[--C-:B------:R-:W-:Y:S01]  /*b1e0*/  IMAD.X R109, R109, 0x1, R68.reuse, P5 ;  /* 0x000000016d6d7824 */ /* 0x100fe200028e0644 */
[----:B------:R0:W-:Y:S01]  /*b1f0*/  STL [R1+0x88], R235 ;  /* 0x000088eb01007387 */ /* 0x0001e20000100800 */
[----:B------:R-:W-:Y:S01]  /*b200*/  IMAD.X R191, R191, 0x1, R68, P6 ;  /* 0x00000001bfbf7824 */ /* 0x000fe200030e0644 */
[----:B------:R-:W-:-:S02]  /*b210*/  IADD3 R127, P6, R127, R69, RZ ;  /* 0x000000457f7f7210 */ /* 0x000fc40007fde0ff */
[----:B------:R0:W-:Y:S01]  /*b220*/  STL [R1+0x5c], R244 ;  /* 0x00005cf401007387 */ /* 0x0001e20000100800 */
[-C--:B------:R-:W-:Y:S01]  /*b230*/  IADD3 R98, P5, R98, R69.reuse, RZ ;  /* 0x0000004562627210 */ /* 0x080fe20007fbe0ff */
[--C-:B------:R-:W-:Y:S01]  /*b240*/  IMAD.X R107, R107, 0x1, R68.reuse, P3 ;  /* 0x000000016b6b7824 */ /* 0x100fe200018e0644 */
[-C--:B------:R-:W-:Y:S01]  /*b250*/  IADD3 R96, P3, R96, R69.reuse, RZ ;  /* 0x0000004560607210 */ /* 0x080fe20007f7e0ff */
[----:B------:R0:W-:Y:S01]  /*b260*/  STL [R1+0x80], R252 ;  /* 0x000080fc01007387 */ /* 0x0001e20000100800 */
[--C-:B------:R-:W-:Y:S02]  /*b270*/  IMAD.X R87, R87, 0x1, R68.reuse, P6 ;  /* 0x0000000157577824 */ /* 0x100fe400030e0644 */
[----:B---3--:R-:W-:Y:S01]  /*b280*/  IMAD.X R142, R142, 0x1, R68, P1 ;  /* 0x000000018e8e7824 */ /* 0x008fe200008e0644 */
[-C--:B------:R-:W-:Y:S01]  /*b290*/  IADD3 R100, P1, R100, R69.reuse, RZ ;  /* 0x0000004564647210 */ /* 0x080fe20007f3e0ff */
[----:B------:R0:W-:Y:S01]  /*b2a0*/  STL [R1+0x54], R208 ;  /* 0x000054d001007387 */ /* 0x0001e20000100800 */
[----:B------:R-:W-:-:S03]  /*b2b0*/  IADD3 R116, P6, R116, R69, RZ ;  /* 0x0000004574747210 */ /* 0x000fc60007fde0ff */
[--C-:B------:R-:W-:Y:S01]  /*b2c0*/  IMAD.X R128, R128, 0x1, R68.reuse, P1 ;  /* 0x0000000180807824 */ /* 0x100fe200008e0644 */
[-C--:B------:R-:W-:Y:S01]  /*b2d0*/  IADD3 R97, P1, R97, R69.reuse, RZ ;  /* 0x0000004561617210 */ /* 0x080fe20007f3e0ff */
[--C-:B------:R-:W-:Y:S01]  /*b2e0*/  IMAD.X R143, R143, 0x1, R68.reuse, P2 ;  /* 0x000000018f8f7824 */ /* 0x100fe200010e0644 */
[-C--:B------:R-:W-:Y:S01]  /*b2f0*/  IADD3 R117, P2, R117, R69.reuse, RZ ;  /* 0x0000004575757210 */ /* 0x080fe20007f5e0ff */
[----:B------:R0:W-:Y:S04]  /*b300*/  STL [R1+0x78], R192 ;  /* 0x000078c001007387 */ /* 0x0001e80000100800 */
[--C-:B------:R-:W-:Y:S01]  /*b310*/  IMAD.X R85, R85, 0x1, R68.reuse, P2 ;  /* 0x0000000155557824 */ /* 0x100fe200010e0644 */
[-C--:B------:R-:W-:Y:S01]  /*b320*/  IADD3 R125, P2, R125, R69.reuse, RZ ;  /* 0x000000457d7d7210 */ /* 0x080fe20007f5e0ff */
[----:B------:R0:W-:Y:S01]  /*b330*/  STL [R1+0x4c], R174 ;  /* 0x00004cae01007387 */ /* 0x0001e20000100800 */
[--C-:B------:R-:W-:Y:S01]  /*b340*/  IMAD.X R83, R83, 0x1, R68.reuse, P4 ;  /* 0x0000000153537824 */ /* 0x100fe200020e0644 */
[-C--:B------:R-:W-:Y:S01]  /*b350*/  IADD3 R115, P4, R115, R69.reuse, RZ ;  /* 0x0000004573737210 */ /* 0x080fe20007f9e0ff */
[--C-:B------:R-:W-:Y:S01]  /*b360*/  IMAD.X R121, R121, 0x1, R68.reuse, P5 ;  /* 0x0000000179797824 */ /* 0x100fe200028e0644 */
[----:B------:R0:W-:Y:S01]  /*b370*/  STL [R1+0x70], R157 ;  /* 0x0000709d01007387 */ /* 0x0001e20000100800 */
[----:B------:R-:W-:Y:S01]  /*b380*/  IADD3 R95, P5, R95, R69, RZ ;  /* 0x000000455f5f7210 */ /* 0x000fe20007fbe0ff */
[----:B------:R-:W-:-:S02]  /*b390*/  IMAD.X R81, R81, 0x1, R68, P6 ;  /* 0x0000000151517824 */ /* 0x000fc400030e0644 */
[----:B------:R0:W-:Y:S01]  /*b3a0*/  STL [R1+0x44], R140 ;  /* 0x0000448c01007387 */ /* 0x0001e20000100800 */
[--C-:B------:R-:W-:Y:S01]  /*b3b0*/  IMAD.X R106, R106, 0x1, R68.reuse, P1 ;  /* 0x000000016a6a7824 */ /* 0x100fe200008e0644 */
[-C--:B------:R-:W-:Y:S01]  /*b3c0*/  IADD3 R132, P6, R132, R69.reuse, RZ ;  /* 0x0000004584847210 */ /* 0x080fe20007fde0ff */
[--C-:B------:R-:W-:Y:S01]  /*b3d0*/  IMAD.X R79, R79, 0x1, R68.reuse, P2 ;  /* 0x000000014f4f7824 */ /* 0x100fe200010e0644 */
[----:B------:R0:W-:Y:S01]  /*b3e0*/  STL [R1+0x68], R159 ;  /* 0x0000689f01007387 */ /* 0x0001e20000100800 */
[--C-:B------:R-:W-:Y:S01]  /*b3f0*/  IMAD.X R129, R129, 0x1, R68.reuse, P3 ;  /* 0x0000000181817824 */ /* 0x100fe200018e0644 */
[-C--:B------:R-:W-:Y:S02]  /*b400*/  IADD3 R94, P1, R94, R69.reuse, RZ ;  /* 0x000000455e5e7210 */ /* 0x080fe40007f3e0ff */
[----:B------:R0:W-:Y:S01]  /*b410*/  STL [R1+0x3c], R175 ;  /* 0x00003caf01007387 */ /* 0x0001e20000100800 */
[-C--:B------:R-:W-:Y:S02]  /*b420*/  IADD3 R114, P2, R114, R69.reuse, RZ ;  /* 0x0000004572727210 */ /* 0x080fe40007f5e0ff */
[----:B------:R-:W-:Y:S01]  /*b430*/  IADD3 R93, P3, R93, R69, RZ ;  /* 0x000000455d5d7210 */ /* 0x000fe20007f7e0ff */
[----:B------:R0:W-:Y:S01]  /*b440*/  STL [R1+0x60], R189 ;  /* 0x000060bd01007387 */ /* 0x0001e20000100800 */
[----:B------:R-:W-:-:S03]  /*b450*/  IMAD.X R77, R77, 0x1, R68, P4 ;  /* 0x000000014d4d7824 */ /* 0x000fc600020e0644 */
[----:B------:R0:W-:Y:S01]  /*b460*/  STL [R1+0x34], R207 ;  /* 0x000034cf01007387 */ /* 0x0001e20000100800 */
[--C-:B------:R-:W-:Y:S01]  /*b470*/  IMAD.X R105, R105, 0x1, R68.reuse, P5 ;  /* 0x0000000169697824 */ /* 0x100fe200028e0644 */
[-C--:B------:R-:W-:Y:S02]  /*b480*/  IADD3 R124, P4, R124, R69.reuse, RZ ;  /* 0x000000457c7c7210 */ /* 0x080fe40007f9e0ff */
[----:B------:R0:W-:Y:S01]  /*b490*/  STL [R1+0x58], R219 ;  /* 0x000058db01007387 */ /* 0x0001e20000100800 */
[-C--:B------:R-:W-:Y:S01]  /*b4a0*/  IADD3 R92, P5, R92, R69.reuse, RZ ;  /* 0x000000455c5c7210 */ /* 0x080fe20007fbe0ff */
[--C-:B------:R-:W-:Y:S02]  /*b4b0*/  IMAD.X R75, R75, 0x1, R68.reuse, P6 ;  /* 0x000000014b4b7824 */ /* 0x100fe400030e0644 */
        /* <DEDUP_REMOVED lines=18> */
[----:B------:R0:W-:Y:S01]  /*b5e0*/  STL [R1], R136 ;  /* 0x0000008801007387 */ /* 0x0001e20000100800 */
        /* <DEDUP_REMOVED lines=10> */
[----:B------:R-:W-:-:S03]  /*b690*/  VIADD R67, R67, 0x1 ;  /* 0x0000000143437836 */ /* 0x000fc60000000000 */
[----:B------:R0:W-:Y:S01]  /*b6a0*/  STL [R1+0x20], R142 ;  /* 0x0000208e01007387 */ /* 0x0001e20000100800 */
[--C-:B------:R-:W-:Y:S01]  /*b6b0*/  IMAD.X R71, R71, 0x1, R68.reuse, P4 ;  /* 0x0000000147477824 */ /* 0x100fe200020e0644 */
[-C--:B------:R-:W-:Y:S01]  /*b6c0*/  IADD3 R131, P4, R131, R69.reuse, RZ ;  /* 0x0000004583837210 */ /* 0x080fe20007f9e0ff */
[--C-:B------:R-:W-:Y:S01]  /*b6d0*/  IMAD.X R102, R102, 0x1, R68.reuse, P5 ;  /* 0x0000000166667824 */ /* 0x100fe200028e0644 */
[----:B------:R0:W-:Y:S01]  /*b6e0*/  STL [R1+0x8], R143 ;  /* 0x0000088f01007387 */ /* 0x0001e20000100800 */
[----:B------:R-:W-:Y:S01]  /*b6f0*/  IADD3 R82, P5, R82, R69, RZ ;  /* 0x0000004552527210 */ /* 0x000fe20007fbe0ff */
[--C-:B------:R-:W-:Y:S01]  /*b700*/  IMAD.X R70, R70, 0x1, R68.reuse, P6 ;  /* 0x0000000146467824 */ /* 0x100fe200030e0644 */
[----:B------:R-:W-:Y:S01]  /*b710*/  IADD3 R110, P6, R110, UR41, RZ ;  /* 0x000000296e6e7c10 */ /* 0x000fe2000ffde0ff */
[--C-:B------:R-:W-:Y:S01]  /*b720*/  IMAD.X R59, R59, 0x1, R68.reuse, P1 ;  /* 0x000000013b3b7824 */ /* 0x100fe200008e0644 */
[----:B------:R-:W-:Y:S01]  /*b730*/  IADD3 R80, P1, R80, UR41, RZ ;  /* 0x0000002950507c10 */ /* 0x000fe2000ff3e0ff */
[--C-:B------:R-:W-:Y:S01]  /*b740*/  IMAD.X R57, R57, 0x1, R68.reuse, P2 ;  /* 0x0000000139397824 */ /* 0x100fe200010e0644 */
[----:B------:R-:W-:Y:S01]  /*b750*/  IADD3 R122, P2, R122, UR41, RZ ;  /* 0x000000297a7a7c10 */ /* 0x000fe2000ff5e0ff */
[----:B------:R-:W-:Y:S01]  /*b760*/  IMAD.X R23, R23, 0x1, R68, P3 ;  /* 0x0000000117177824 */ /* 0x000fe200018e0644 */
[----:B------:R-:W-:-:S02]  /*b770*/  IADD3 R78, P3, R78, UR41, RZ ;  /* 0x000000294e4e7c10 */ /* 0x000fc4000ff7e0ff */
[----:B------:R-:W-:Y:S01]  /*b780*/  ISETP.NE.U32.AND P0, PT, R67, R137, PT ;  /* 0x000000894300720c */ /* 0x000fe20003f05070 */
[--C-:B------:R-:W-:Y:S01]  /*b790*/  IMAD.X R21, R21, 0x1, R68.reuse, P4 ;  /* 0x0000000115157824 */ /* 0x100fe200020e0644 */
[----:B------:R-:W-:Y:S01]  /*b7a0*/  IADD3.X R17, R17, UR17, RZ, P6, !PT ;  /* 0x0000001111117c10 */ /* 0x000fe2000b7fe4ff */
[----:B------:R-:W-:Y:S01]  /*b7b0*/  IMAD.X R19, R19, 0x1, R68, P5 ;  /* 0x0000000113137824 */ /* 0x000fe200028e0644 */
[----:B------:R-:W-:Y:S02]  /*b7c0*/  IADD3.X R15, R15, UR17, RZ, P1, !PT ;  /* 0x000000110f0f7c10 */ /* 0x000fe40008ffe4ff */
[----:B------:R-:W-:Y:S02]  /*b7d0*/  IADD3.X R13, R13, UR17, RZ, P2, !PT ;  /* 0x000000110d0d7c10 */ /* 0x000fe400097fe4ff */
[----:B------:R-:W-:Y:S02]  /*b7e0*/  IADD3.X R11, R11, UR17, RZ, P3, !PT ;  /* 0x000000110b0b7c10 */ /* 0x000fe40009ffe4ff */
[----:B------:R-:W-:-:S02]  /*b7f0*/  IADD3 R108, P4, R108, UR41, RZ ;  /* 0x000000296c6c7c10 */ /* 0x000fc4000ff9e0ff */
[----:B------:R-:W-:Y:S02]  /*b800*/  IADD3 R76, P5, R76, UR41, RZ ;  /* 0x000000294c4c7c10 */ /* 0x000fe4000ffbe0ff */
[----:B------:R-:W-:Y:S02]  /*b810*/  IADD3 R66, P6, R66, UR41, RZ ;  /* 0x0000002942427c10 */ /* 0x000fe4000ffde0ff */
[----:B------:R-:W-:Y:S02]  /*b820*/  IADD3 R65, P1, R65, UR41, RZ ;  /* 0x0000002941417c10 */ /* 0x000fe4000ff3e0ff */
[----:B------:R-:W-:Y:S02]  /*b830*/  IADD3 R64, P2, R64, UR41, RZ ;  /* 0x0000002940407c10 */ /* 0x000fe4000ff5e0ff */
[----:B------:R-:W-:Y:S02]  /*b840*/  IADD3 R63, P3, R63, UR41, RZ ;  /* 0x000000293f3f7c10 */ /* 0x000fe4000ff7e0ff */
[----:B------:R-:W-:-:S02]  /*b850*/  IADD3.X R9, R9, UR17, RZ, P4, !PT ;  /* 0x0000001109097c10 */ /* 0x000fc4000a7fe4ff */
[----:B------:R-:W-:Y:S02]  /*b860*/  IADD3.X R8, R8, UR17, RZ, P5, !PT ;  /* 0x0000001108087c10 */ /* 0x000fe4000affe4ff */
[----:B------:R-:W-:Y:S02]  /*b870*/  IADD3.X R7, R7, UR17, RZ, P6, !PT ;  /* 0x0000001107077c10 */ /* 0x000fe4000b7fe4ff */
        /* <DEDUP_REMOVED lines=8> */
[----:B------:R-:W-:Y:S01]  /*b900*/  IADD3 R22, P3, R22, UR41, RZ ;  /* 0x0000002916167c10 */ /* 0x000fe2000ff7e0ff */
[----:B------:R-:W-:Y:S02]  /*b910*/  WARPGROUP.DEPBAR.LE gsb0, 0x0 ;  /* 0x00008000000079c5 */ /* 0x000fe40000010000 */
[----:B------:R-:W-:-:S02]  /*b920*/  IADD3.X R3, R3, UR17, RZ, P4, !PT ;  /* 0x0000001103037c10 */ /* 0x000fc4000a7fe4ff */
[----:B------:R-:W-:Y:S02]  /*b930*/  IADD3.X R20, R20, UR17, RZ, P5, !PT ;  /* 0x0000001114147c10 */ /* 0x000fe4000affe4ff */
[----:B------:R-:W-:Y:S02]  /*b940*/  IADD3.X R18, R18, UR17, RZ, P6, !PT ;  /* 0x0000001112127c10 */ /* 0x000fe4000b7fe4ff */
[----:B------:R-:W-:Y:S02]  /*b950*/  IADD3.X R16, R16, UR17, RZ, P1, !PT ;  /* 0x0000001110107c10 */ /* 0x000fe40008ffe4ff */
[----:B------:R-:W-:Y:S02]  /*b960*/  IADD3.X R14, R14, UR17, RZ, P2, !PT ;  /* 0x000000110e0e7c10 */ /* 0x000fe400097fe4ff */
[----:B------:R-:W-:Y:S01]  /*b970*/  IADD3.X R12, R12, UR17, RZ, P3, !PT ;  /* 0x000000110c0c7c10 */ /* 0x000fe20009ffe4ff */
[----:B0-----:R-:W-:Y:S06]  /*b980*/  @P0 BRA `(.L_x_1) ;  /* 0xffffff8800a80947 */ /* 0x001fec000383ffff */
[----:B------:R-:W-:Y:S02]  /*b990*/  F2FP.BF16.F32.PACK_AB R39, R39, R38 ;  /* 0x000000262727723e */ /* 0x000fe400000010ff */
[----:B------:R-:W-:Y:S02]  /*b9a0*/  F2FP.BF16.F32.PACK_AB R35, R35, R34 ;  /* 0x000000222323723e */ /* 0x000fe400000010ff */
[----:B------:R-:W-:Y:S02]  /*b9b0*/  F2FP.BF16.F32.PACK_AB R31, R31, R30 ;  /* 0x0000001e1f1f723e */ /* 0x000fe400000010ff */
[----:B------:R-:W-:Y:S02]  /*b9c0*/  F2FP.BF16.F32.PACK_AB R27, R27, R26 ;  /* 0x0000001a1b1b723e */ /* 0x000fe400000010ff */
[----:B------:R-:W-:Y:S02]  /*b9d0*/  F2FP.BF16.F32.PACK_AB R38, R37, R36 ;  /* 0x000000242526723e */ /* 0x000fe400000010ff */
[----:B------:R-:W-:-:S02]  /*b9e0*/  F2FP.BF16.F32.PACK_AB R34, R33, R32 ;  /* 0x000000202122723e */ /* 0x000fc400000010ff */
        /* <DEDUP_REMOVED lines=9> */
[----:B------:R-:W-:-:S07]  /*ba80*/  F2FP.BF16.F32.PACK_AB R24, R41, R40 ;  /* 0x000000282918723e */ /* 0x000fce00000010ff */
.L_x_0:
[----:B------:R-:W2:Y:S01]  /*ba90*/  LDL.LU R4, [R1+0x324] ;  /* 0x0003240001047983 */ /* 0x000ea20000300800 */
[----:B------:R-:W-:Y:S01]  /*baa0*/  ULDC.64 UR6, c[0x0][0x228] ;  /* 0x00008a0000067ab9 */ /* 0x000fe20000000a00 */
[----:B------:R-:W-:Y:S02]  /*bab0*/  ULDC UR4, c[0x0][0x244] ;  /* 0x0000910000047ab9 */ /* 0x000fe40000000800 */
[----:B------:R-:W3:Y:S01]  /*bac0*/  LDL.LU R56, [R1+0x31c] ;  /* 0x00031c0001387983 */ /* 0x000ee20000300800 */
[----:B------:R-:W1:Y:S02]  /*bad0*/  S2R R5, SR_TID.X ;  /* 0x0000000000057919 */ /* 0x000e640000002100 */
[C---:B-1----:R-:W-:Y:S02]  /*bae0*/  IMAD.SHL.U32 R0, R5.reuse, 0x10, RZ ;  /* 0x0000001005007824 */ /* 0x042fe400078e00ff */
[C---:B------:R-:W-:Y:S02]  /*baf0*/  IMAD.SHL.U32 R3, R5.reuse, 0x80, RZ ;  /* 0x0000008005037824 */ /* 0x040fe400078e00ff */
[----:B------:R-:W-:Y:S01]  /*bb00*/  IMAD.SHL.U32 R2, R5, 0x8, RZ ;  /* 0x0000000805027824 */ /* 0x000fe200078e00ff */
[----:B------:R-:W-:-:S02]  /*bb10*/  LOP3.LUT R0, R0, 0xf0, RZ, 0xc0, !PT ;  /* 0x000000f000007812 */ /* 0x000fc400078ec0ff */
[----:B------:R-:W-:Y:S02]  /*bb20*/  LOP3.LUT R3, R3, 0x800, RZ, 0xc0, !PT ;  /* 0x0000080003037812 */ /* 0x000fe400078ec0ff */
[----:B------:R-:W-:Y:S02]  /*bb30*/  LOP3.LUT R2, R2, 0x700, RZ, 0xc0, !PT ;  /* 0x0000070002027812 */ /* 0x000fe400078ec0ff */
[----:B------:R-:W-:-:S05]  /*bb40*/  IADD3 R3, R3, UR16, R0 ;  /* 0x0000001003037c10 */ /* 0x000fca000fffe000 */
[----:B------:R-:W-:Y:S01]  /*bb50*/  IMAD.IADD R16, R2, 0x1, R3 ;  /* 0x0000000102107824 */ /* 0x000fe200078e0203 */
[----:B------:R-:W-:Y:S01]  /*bb60*/  BAR.SYNC.DEFER_BLOCKING 0x0 ;  /* 0x0000000000007b1d */ /* 0x000fe20000010000 */
[----:B------:R-:W-:-:S05]  /*bb70*/  LOP3.LUT R18, R5, 0xff, RZ, 0xc0, !PT ;  /* 0x000000ff05127812 */ /* 0x000fca00078ec0ff */
[----:B------:R-:W-:Y:S01]  /*bb80*/  STSM.16.M88.4 [R16], R24 ;  /* 0x0000001810007844 */ /* 0x000fe20000000200 */
[----:B------:R-:W-:Y:S01]  /*bb90*/  LEA R18, R18, UR16, 0x4 ;  /* 0x0000001012127c11 */ /* 0x000fe2000f8e20ff */
[----:B------:R-:W-:Y:S06]  /*bba0*/  BAR.SYNC.DEFER_BLOCKING 0x0 ;  /* 0x0000000000007b1d */ /* 0x000fec0000010000 */
[----:B------:R-:W1:Y:S02]  /*bbb0*/  LDS.128 R20, [R18] ;  /* 0x0000000012147984 */ /* 0x000e640000000c00 */
[----:B------:R-:W-:Y:S06]  /*bbc0*/  BAR.SYNC.DEFER_BLOCKING 0x0 ;  /* 0x0000000000007b1d */ /* 0x000fec0000010000 */
[----:B------:R-:W-:Y:S02]  /*bbd0*/  STSM.16.M88.4 [R16], R28 ;  /* 0x0000001c10007844 */ /* 0x000fe40000000200 */
[----:B------:R-:W-:Y:S06]  /*bbe0*/  BAR.SYNC.DEFER_BLOCKING 0x0 ;  /* 0x0000000000007b1d */ /* 0x000fec0000010000 */
[----:B------:R-:W4:Y:S02]  /*bbf0*/  LDS.128 R8, [R18] ;  /* 0x0000000012087984 */ /* 0x000f240000000c00 */
[----:B------:R-:W-:Y:S06]  /*bc00*/  BAR.SYNC.DEFER_BLOCKING 0x0 ;  /* 0x0000000000007b1d */ /* 0x000fec0000010000 */
[----:B------:R-:W-:Y:S01]  /*bc10*/  STSM.16.M88.4 [R16], R32 ;  /* 0x0000002010007844 */ /* 0x000fe20000000200 */
[----:B-1----:R-:W-:Y:S01]  /*bc20*/  PRMT R19, R21, 0x7632, R19 ;  /* 0x0000763215137816 */ /* 0x002fe20000000013 */
[----:B------:R-:W-:Y:S01]  /*bc30*/  BAR.SYNC.DEFER_BLOCKING 0x0 ;  /* 0x0000000000007b1d */ /* 0x000fe20000010000 */
[----:B--2---:R-:W-:-:S05]  /*bc40*/  ISETP.GE.AND P0, PT, R4, UR6, PT ;  /* 0x0000000604007c0c */ /* 0x004fca000bf06270 */
[----:B------:R-:W-:Y:S01]  /*bc50*/  ULDC UR6, c[0x0][0x248] ;  /* 0x0000920000067ab9 */ /* 0x000fe20000000800 */
[----:B---3--:R-:W-:-:S05]  /*bc60*/  VIADD R3, R56, 0x2 ;  /* 0x0000000238037836 */ /* 0x008fca0000000000 */
[----:B------:R-:W-:Y:S01]  /*bc70*/  ISETP.LT.AND P4, PT, R3, UR7, !P0 ;  /* 0x0000000703007c0c */ /* 0x000fe2000c781270 */
[----:B------:R-:W-:Y:S01]  /*bc80*/  IMAD R3, R4, UR4, RZ ;  /* 0x0000000404037c24 */ /* 0x000fe2000f8e02ff */
[----:B------:R-:W-:Y:S01]  /*bc90*/  ULDC.64 UR4, c[0x0][0x220] ;  /* 0x0000880000047ab9 */ /* 0x000fe20000000a00 */
[----:B------:R-:W1:Y:S01]  /*bca0*/  LDS.128 R4, [R18] ;  /* 0x0000000012047984 */ /* 0x000e620000000c00 */
[----:B------:R-:W-:Y:S01]  /*bcb0*/  BAR.SYNC.DEFER_BLOCKING 0x0 ;  /* 0x0000000000007b1d */ /* 0x000fe20000010000 */
[----:B------:R-:W-:Y:S01]  /*bcc0*/  VIADD R0, R56, 0x1 ;  /* 0x0000000138007836 */ /* 0x000fe20000000000 */
[----:B------:R-:W-:-:S04]  /*bcd0*/  LEA R24, P1, R3, UR4, 0x1 ;  /* 0x0000000403187c11 */ /* 0x000fc8000f8208ff */
[----:B------:R-:W-:Y:S01]  /*bce0*/  ISETP.LT.AND P5, PT, R0, UR7, !P0 ;  /* 0x0000000700007c0c */ /* 0x000fe2000c7a1270 */
[C---:B------:R-:W-:Y:S01]  /*bcf0*/  VIADD R0, R56.reuse, 0x4 ;  /* 0x0000000438007836 */ /* 0x040fe20000000000 */
[----:B------:R-:W-:Y:S01]  /*bd00*/  LEA.HI.X.SX32 R26, R3, UR5, 0x1, P1 ;  /* 0x00000005031a7c11 */ /* 0x000fe200088f0eff */
[C---:B------:R-:W-:Y:S01]  /*bd10*/  VIADD R2, R56.reuse, 0x3 ;  /* 0x0000000338027836 */ /* 0x040fe20000000000 */
[----:B------:R-:W-:Y:S02]  /*bd20*/  ISETP.LT.AND P1, PT, R56, UR7, !P0 ;  /* 0x0000000738007c0c */ /* 0x000fe4000c721270 */
[----:B------:R-:W-:Y:S01]  /*bd30*/  ISETP.LT.AND P2, PT, R0, UR7, !P0 ;  /* 0x0000000700007c0c */ /* 0x000fe2000c741270 */
[----:B------:R-:W-:Y:S01]  /*bd40*/  IMAD R0, R56, UR6, RZ ;  /* 0x0000000638007c24 */ /* 0x000fe2000f8e02ff */
[----:B------:R2:W-:Y:S01]  /*bd50*/  STSM.16.M88.4 [R16], R36 ;  /* 0x0000002410007844 */ /* 0x0005e20000000200 */
[----:B------:R-:W-:Y:S01]  /*bd60*/  BAR.SYNC.DEFER_BLOCKING 0x0 ;  /* 0x0000000000007b1d */ /* 0x000fe20000010000 */
[----:B------:R-:W-:Y:S01]  /*bd70*/  ISETP.LT.AND P3, PT, R2, UR7, !P0 ;  /* 0x0000000702007c0c */ /* 0x000fe2000c761270 */
[C---:B0-----:R-:W-:Y:S01]  /*bd80*/  VIADD R13, R0.reuse, UR6 ;  /* 0x00000006000d7c36 */ /* 0x041fe20008000000 */
[----:B------:R-:W-:-:S04]  /*bd90*/  LEA R2, P6, R0, R24, 0x1 ;  /* 0x0000001800027211 */ /* 0x000fc800078c08ff */
[----:B------:R-:W-:Y:S01]  /*bda0*/  LEA.HI.X.SX32 R3, R0, R26, 0x1, P6 ;  /* 0x0000001a00037211 */ /* 0x000fe200030f0eff */
[----:B------:R-:W-:Y:S01]  /*bdb0*/  VIADD R0, R56, 0x5 ;  /* 0x0000000538007836 */ /* 0x000fe20000000000 */
[C---:B------:R-:W-:Y:S01]  /*bdc0*/  LEA R12, P6, R13.reuse, R24, 0x1 ;  /* 0x000000180d0c7211 */ /* 0x040fe200078c08ff */
[----:B------:R-:W-:-:S03]  /*bdd0*/  VIADD R15, R13, UR6 ;  /* 0x000000060d0f7c36 */ /* 0x000fc60008000000 */
[----:B------:R-:W-:Y:S01]  /*bde0*/  LEA.HI.X.SX32 R13, R13, R26, 0x1, P6 ;  /* 0x0000001a0d0d7211 */ /* 0x000fe200030f0eff */
[C---:B--2---:R-:W-:Y:S01]  /*bdf0*/  VIADD R16, R15.reuse, UR6 ;  /* 0x000000060f107c36 */ /* 0x044fe20008000000 */
[C---:B------:R-:W-:Y:S01]  /*be00*/  LEA R14, P6, R15.reuse, R24, 0x1 ;  /* 0x000000180f0e7211 */ /* 0x040fe200078c08ff */
[----:B------:R0:W-:Y:S01]  /*be10*/  @P1 STG.E.U16 desc[UR18][R2.64], R20 ;  /* 0x0000001402001986 */ /* 0x0001e2000c101512 */
[----:B------:R-:W-:Y:S01]  /*be20*/  ISETP.LT.AND P1, PT, R0, UR7, !P0 ;  /* 0x0000000700007c0c */ /* 0x000fe2000c721270 */
[----:B------:R-:W-:Y:S01]  /*be30*/  VIADD R0, R56, 0x6 ;  /* 0x0000000638007836 */ /* 0x000fe20000000000 */
[----:B------:R-:W-:Y:S02]  /*be40*/  LEA.HI.X.SX32 R15, R15, R26, 0x1, P6 ;  /* 0x0000001a0f0f7211 */ /* 0x000fe400030f0eff */
[----:B0-----:R-:W-:Y:S01]  /*be50*/  PRMT R3, R20, 0x7632, R3 ;  /* 0x0000763214037816 */ /* 0x001fe20000000003 */
[C---:B------:R-:W-:Y:S01]  /*be60*/  VIADD R17, R16.reuse, UR6 ;  /* 0x0000000610117c36 */ /* 0x040fe20008000000 */
[----:B------:R-:W-:-:S03]  /*be70*/  LEA R2, P6, R16, R24, 0x1 ;  /* 0x0000001810027211 */ /* 0x000fc600078c08ff */
[----:B------:R0:W-:Y:S01]  /*be80*/  @P5 STG.E.U16 desc[UR18][R12.64], R3 ;  /* 0x000000030c005986 */ /* 0x0001e2000c101512 */
[----:B------:R-:W-:Y:S01]  /*be90*/  ISETP.LT.AND P5, PT, R0, UR7, !P0 ;  /* 0x0000000700007c0c */ /* 0x000fe2000c7a1270 */
[----:B------:R-:W-:Y:S02]  /*bea0*/  VIADD R0, R56, 0x7 ;  /* 0x0000000738007836 */ /* 0x000fe40000000000 */
[----:B------:R2:W-:Y:S03]  /*beb0*/  @P4 STG.E.U16 desc[UR18][R14.64], R21 ;  /* 0x000000150e004986 */ /* 0x0005e6000c101512 */
[----:B------:R-:W-:Y:S01]  /*bec0*/  ISETP.LT.AND P4, PT, R0, UR7, !P0 ;  /* 0x0000000700007c0c */ /* 0x000fe2000c781270 */
[----:B------:R-:W-:Y:S01]  /*bed0*/  VIADD R0, R56, 0x8 ;  /* 0x0000000838007836 */ /* 0x000fe20000000000 */
[----:B0-----:R-:W-:Y:S01]  /*bee0*/  LEA.HI.X.SX32 R3, R16, R26, 0x1, P6 ;  /* 0x0000001a10037211 */ /* 0x001fe200030f0eff */
[C---:B------:R-:W-:Y:S01]  /*bef0*/  VIADD R13, R17.reuse, UR6 ;  /* 0x00000006110d7c36 */ /* 0x040fe20008000000 */
[----:B------:R-:W-:-:S03]  /*bf00*/  LEA R16, P6, R17, R24, 0x1 ;  /* 0x0000001811107211 */ /* 0x000fc600078c08ff */
[----:B------:R0:W-:Y:S01]  /*bf10*/  @P3 STG.E.U16 desc[UR18][R2.64], R19 ;  /* 0x0000001302003986 */ /* 0x0001e2000c101512 */
[----:B------:R-:W-:Y:S02]  /*bf20*/  LEA.HI.X.SX32 R17, R17, R26, 0x1, P6 ;  /* 0x0000001a11117211 */ /* 0x000fe400030f0eff */
[----:B------:R-:W-:Y:S01]  /*bf30*/  ISETP.LT.AND P3, PT, R0, UR7, !P0 ;  /* 0x0000000700007c0c */ /* 0x000fe2000c761270 */
[----:B------:R-:W-:Y:S01]  /*bf40*/  VIADD R0, R56, 0x9 ;  /* 0x0000000938007836 */ /* 0x000fe20000000000 */
[C---:B------:R-:W-:Y:S01]  /*bf50*/  LEA R12, P6, R13.reuse, R24, 0x1 ;  /* 0x000000180d0c7211 */ /* 0x040fe200078c08ff */
[C---:B--2---:R-:W-:Y:S01]  /*bf60*/  VIADD R15, R13.reuse, UR6 ;  /* 0x000000060d0f7c36 */ /* 0x044fe20008000000 */
[----:B------:R2:W-:Y:S01]  /*bf70*/  @P2 STG.E.U16 desc[UR18][R16.64], R22 ;  /* 0x0000001610002986 */ /* 0x0005e2000c101512 */
[----:B------:R-:W-:Y:S02]  /*bf80*/  PRMT R20, R22, 0x7632, R20 ;  /* 0x0000763216147816 */ /* 0x000fe40000000014 */
[----:B------:R-:W-:-:S02]  /*bf90*/  LEA.HI.X.SX32 R13, R13, R26, 0x1, P6 ;  /* 0x0000001a0d0d7211 */ /* 0x000fc400030f0eff */
[----:B------:R-:W-:Y:S01]  /*bfa0*/  ISETP.LT.AND P2, PT, R0, UR7, !P0 ;  /* 0x0000000700007c0c */ /* 0x000fe2000c741270 */
[----:B------:R-:W-:Y:S01]  /*bfb0*/  VIADD R0, R56, 0xa ;  /* 0x0000000a38007836 */ /* 0x000fe20000000000 */
[C---:B------:R-:W-:Y:S01]  /*bfc0*/  LEA R14, P6, R15.reuse, R24, 0x1 ;  /* 0x000000180f0e7211 */ /* 0x040fe200078c08ff */
[C---:B0-----:R-:W-:Y:S01]  /*bfd0*/  VIADD R3, R15.reuse, UR6 ;  /* 0x000000060f037c36 */ /* 0x041fe20008000000 */
[----:B------:R0:W-:Y:S02]  /*bfe0*/  @P1 STG.E.U16 desc[UR18][R12.64], R20 ;  /* 0x000000140c001986 */ /* 0x0001e4000c101512 */
[----:B------:R-:W-:Y:S02]  /*bff0*/  LEA.HI.X.SX32 R15, R15, R26, 0x1, P6 ;  /* 0x0000001a0f0f7211 */ /* 0x000fe400030f0eff */
[----:B------:R-:W-:Y:S01]  /*c000*/  ISETP.LT.AND P1, PT, R0, UR7, !P0 ;  /* 0x0000000700007c0c */ /* 0x000fe2000c721270 */
[----:B------:R-:W-:Y:S01]  /*c010*/  VIADD R0, R56, 0xb ;  /* 0x0000000b38007836 */ /* 0x000fe20000000000 */
[C---:B------:R-:W-:Y:S01]  /*c020*/  LEA R2, P6, R3.reuse, R24, 0x1 ;  /* 0x0000001803027211 */ /* 0x040fe200078c08ff */
[----:B--2---:R-:W-:Y:S01]  /*c030*/  VIADD R17, R3, UR6 ;  /* 0x0000000603117c36 */ /* 0x004fe20008000000 */
[----:B------:R2:W-:Y:S01]  /*c040*/  @P5 STG.E.U16 desc[UR18][R14.64], R23 ;  /* 0x000000170e005986 */ /* 0x0005e2000c101512 */
[----:B------:R-:W-:-:S02]  /*c050*/  PRMT R19, R23, 0x7632, R19 ;  /* 0x0000763217137816 */ /* 0x000fc40000000013 */
[----:B------:R-:W-:Y:S01]  /*c060*/  ISETP.LT.AND P5, PT, R0, UR7, !P0 ;  /* 0x0000000700007c0c */ /* 0x000fe2000c7a1270 */
[----:B------:R-:W-:Y:S01]  /*c070*/  VIADD R0, R56, 0xc ;  /* 0x0000000c38007836 */ /* 0x000fe20000000000 */
[----:B------:R-:W-:Y:S01]  /*c080*/  LEA.HI.X.SX32 R3, R3, R26, 0x1, P6 ;  /* 0x0000001a03037211 */ /* 0x000fe200030f0eff */
[C---:B0-----:R-:W-:Y:S01]  /*c090*/  VIADD R13, R17.reuse, UR6 ;  /* 0x00000006110d7c36 */ /* 0x041fe20008000000 */
[----:B------:R-:W-:-:S03]  /*c0a0*/  LEA R16, P6, R17, R24, 0x1 ;  /* 0x0000001811107211 */ /* 0x000fc600078c08ff */
[----:B------:R0:W-:Y:S01]  /*c0b0*/  @P4 STG.E.U16 desc[UR18][R2.64], R19 ;  /* 0x0000001302004986 */ /* 0x0001e2000c101512 */
[----:B------:R-:W-:Y:S02]  /*c0c0*/  LEA.HI.X.SX32 R17, R17, R26, 0x1, P6 ;  /* 0x0000001a11117211 */ /* 0x000fe400030f0eff */
[----:B------:R-:W-:Y:S01]  /*c0d0*/  ISETP.LT.AND P4, PT, R0, UR7, !P0 ;  /* 0x0000000700007c0c */ /* 0x000fe2000c781270 */
[----:B------:R-:W-:Y:S01]  /*c0e0*/  VIADD R0, R56, 0xd ;  /* 0x0000000d38007836 */ /* 0x000fe20000000000 */
[C---:B------:R-:W-:Y:S01]  /*c0f0*/  LEA R12, P6, R13.reuse, R24, 0x1 ;  /* 0x000000180d0c7211 */ /* 0x040fe200078c08ff */
[C---:B--2---:R-:W-:Y:S01]  /*c100*/  VIADD R15, R13.reuse, UR6 ;  /* 0x000000060d0f7c36 */ /* 0x044fe20008000000 */
[----:B----4-:R2:W-:Y:S02]  /*c110*/  @P3 STG.E.U16 desc[UR18][R16.64], R8 ;  /* 0x0000000810003986 */ /* 0x0105e4000c101512 */
[----:B------:R-:W-:Y:S02]  /*c120*/  LEA.HI.X.SX32 R13, R13, R26, 0x1, P6 ;  /* 0x0000001a0d0d7211 */ /* 0x000fe400030f0eff */
[----:B------:R-:W-:Y:S01]  /*c130*/  ISETP.LT.AND P3, PT, R0, UR7, !P0 ;  /* 0x0000000700007c0c */ /* 0x000fe2000c761270 */
[----:B------:R-:W-:Y:S01]  /*c140*/  VIADD R0, R56, 0xe ;  /* 0x0000000e38007836 */ /* 0x000fe20000000000 */
[C---:B------:R-:W-:Y:S01]  /*c150*/  LEA R14, P6, R15.reuse, R24, 0x1 ;  /* 0x000000180f0e7211 */ /* 0x040fe200078c08ff */
[----:B0-----:R-:W-:Y:S01]  /*c160*/  VIADD R3, R15, UR6 ;  /* 0x000000060f037c36 */ /* 0x001fe20008000000 */
[----:B--2---:R-:W-:-:S02]  /*c170*/  PRMT R17, R8, 0x7632, R17 ;  /* 0x0000763208117816 */ /* 0x004fc40000000011 */
[----:B------:R-:W-:-:S03]  /*c180*/  LEA.HI.X.SX32 R15, R15, R26, 0x1, P6 ;  /* 0x0000001a0f0f7211 */ /* 0x000fc600030f0eff */
[----:B------:R0:W-:Y:S01]  /*c190*/  @P2 STG.E.U16 desc[UR18][R12.64], R17 ;  /* 0x000000110c002986 */ /* 0x0001e2000c101512 */
[----:B------:R-:W-:Y:S01]  /*c1a0*/  ISETP.LT.AND P2, PT, R0, UR7, !P0 ;  /* 0x0000000700007c0c */ /* 0x000fe2000c741270 */
[----:B------:R-:W-:Y:S01]  /*c1b0*/  VIADD R0, R56, 0xf ;  /* 0x0000000f38007836 */ /* 0x000fe20000000000 */
[C---:B------:R-:W-:Y:S01]  /*c1c0*/  LEA R2, P6, R3.reuse, R24, 0x1 ;  /* 0x0000001803027211 */ /* 0x040fe200078c08ff */
[C---:B------:R-:W-:Y:S01]  /*c1d0*/  VIADD R8, R3.reuse, UR6 ;  /* 0x0000000603087c36 */ /* 0x040fe20008000000 */
[----:B------:R2:W-:Y:S02]  /*c1e0*/  @P1 STG.E.U16 desc[UR18][R14.64], R9 ;  /* 0x000000090e001986 */ /* 0x0005e4000c101512 */
[----:B------:R-:W-:Y:S01]  /*c1f0*/  ISETP.LT.AND P1, PT, R0, UR7, !P0 ;  /* 0x0000000700007c0c */ /* 0x000fe2000c721270 */
[----:B------:R-:W-:Y:S01]  /*c200*/  VIADD R0, R56, 0x10 ;  /* 0x0000001038007836 */ /* 0x000fe20000000000 */
[----:B------:R-:W-:Y:S02]  /*c210*/  LEA.HI.X.SX32 R3, R3, R26, 0x1, P6 ;  /* 0x0000001a03037211 */ /* 0x000fe400030f0eff */
        /* <DEDUP_REMOVED lines=10> */
[----:B------:R-:W-:Y:S02]  /*c2c0*/  LEA.HI.X.SX32 R13, R13, R26, 0x1, P6 ;  /* 0x0000001a0d0d7211 */ /* 0x000fe400030f0eff */
[----:B------:R-:W-:Y:S01]  /*c2d0*/  ISETP.LT.AND P4, PT, R0, UR7, !P0 ;  /* 0x0000000700007c0c */ /* 0x000fe2000c781270 */
[----:B------:R-:W-:Y:S01]  /*c2e0*/  VIADD R0, R56, 0x12 ;  /* 0x0000001238007836 */ /* 0x000fe20000000000 */
[C---:B------:R-:W-:Y:S01]  /*c2f0*/  LEA R8, P6, R9.reuse, R24, 0x1 ;  /* 0x0000001809087211 */ /* 0x040fe200078c08ff */
[----:B0-----:R-:W-:Y:S01]  /*c300*/  VIADD R3, R9, UR6 ;  /* 0x0000000609037c36 */ /* 0x001fe20008000000 */
[----:B--2---:R-:W-:-:S03]  /*c310*/  PRMT R17, R10, 0x7632, R17 ;  /* 0x000076320a117816 */ /* 0x004fc60000000011 */
[----:B------:R-:W-:Y:S01]  /*c320*/  VIADD R10, R3, UR6 ;  /* 0x00000006030a7c36 */ /* 0x000fe20008000000 */
[----:B------:R-:W-:Y:S01]  /*c330*/  LEA.HI.X.SX32 R9, R9, R26, 0x1, P6 ;  /* 0x0000001a09097211 */ /* 0x000fe200030f0eff */
[----:B------:R0:W-:Y:S01]  /*c340*/  @P3 STG.E.U16 desc[UR18][R12.64], R17 ;  /* 0x000000110c003986 */ /* 0x0001e2000c101512 */
[----:B------:R-:W-:Y:S01]  /*c350*/  ISETP.LT.AND P3, PT, R0, UR7, !P0 ;  /* 0x0000000700007c0c */ /* 0x000fe2000c761270 */
[----:B------:R-:W-:Y:S01]  /*c360*/  VIADD R0, R56, 0x13 ;  /* 0x0000001338007836 */ /* 0x000fe20000000000 */
[C---:B------:R-:W-:Y:S01]  /*c370*/  LEA R2, P6, R3.reuse, R24, 0x1 ;  /* 0x0000001803027211 */ /* 0x040fe200078c08ff */
[----:B------:R2:W-:Y:S03]  /*c380*/  @P2 STG.E.U16 desc[UR18][R8.64], R11 ;  /* 0x0000000b08002986 */ /* 0x0005e6000c101512 */
[----:B------:R-:W-:Y:S01]  /*c390*/  LEA.HI.X.SX32 R3, R3, R26, 0x1, P6 ;  /* 0x0000001a03037211 */ /* 0x000fe200030f0eff */
[----:B------:R-:W3:Y:S01]  /*c3a0*/  LDS.128 R16, [R18] ;  /* 0x0000000012107984 */ /* 0x000ee20000000c00 */
[----:B------:R-:W-:Y:S01]  /*c3b0*/  ISETP.LT.AND P2, PT, R0, UR7, !P0 ;  /* 0x0000000700007c0c */ /* 0x000fe2000c741270 */
[----:B------:R-:W-:Y:S01]  /*c3c0*/  VIADD R0, R56, 0x14 ;  /* 0x0000001438007836 */ /* 0x000fe20000000000 */
[C---:B------:R-:W-:Y:S01]  /*c3d0*/  LEA R14, P6, R10.reuse, R24, 0x1 ;  /* 0x000000180a0e7211 */ /* 0x040fe200078c08ff */
[----:B0-----:R-:W-:Y:S01]  /*c3e0*/  VIADD R13, R10, UR6 ;  /* 0x000000060a0d7c36 */ /* 0x001fe20008000000 */
[----:B--2---:R-:W-:-:S02]  /*c3f0*/  PRMT R9, R11, 0x7632, R9 ;  /* 0x000076320b097816 */ /* 0x004fc40000000009 */
[----:B------:R-:W-:Y:S01]  /*c400*/  LEA.HI.X.SX32 R15, R10, R26, 0x1, P6 ;  /* 0x0000001a0a0f7211 */ /* 0x000fe200030f0eff */
[C---:B------:R-:W-:Y:S01]  /*c410*/  VIADD R10, R13.reuse, UR6 ;  /* 0x000000060d0a7c36 */ /* 0x040fe20008000000 */
[C---:B------:R-:W-:Y:S01]  /*c420*/  LEA R12, P6, R13.reuse, R24, 0x1 ;  /* 0x000000180d0c7211 */ /* 0x040fe200078c08ff */
[----:B------:R0:W-:Y:S01]  /*c430*/  @P1 STG.E.U16 desc[UR18][R2.64], R9 ;  /* 0x0000000902001986 */ /* 0x0001e2000c101512 */
[----:B------:R-:W-:Y:S01]  /*c440*/  ISETP.LT.AND P1, PT, R0, UR7, !P0 ;  /* 0x0000000700007c0c */ /* 0x000fe2000c721270 */
[----:B------:R-:W-:Y:S01]  /*c450*/  VIADD R0, R56, 0x15 ;  /* 0x0000001538007836 */ /* 0x000fe20000000000 */
[----:B------:R-:W-:Y:S01]  /*c460*/  LEA.HI.X.SX32 R13, R13, R26, 0x1, P6 ;  /* 0x0000001a0d0d7211 */ /* 0x000fe200030f0eff */
[----:B-1----:R1:W-:Y:S01]  /*c470*/  @P5 STG.E.U16 desc[UR18][R14.64], R4 ;  /* 0x000000040e005986 */ /* 0x0023e2000c101512 */
[----:B------:R-:W-:Y:S02]  /*c480*/  LEA R8, P6, R10, R24, 0x1 ;  /* 0x000000180a087211 */ /* 0x000fe400078c08ff */
[----:B------:R-:W-:Y:S01]  /*c490*/  ISETP.LT.AND P5, PT, R0, UR7, !P0 ;  /* 0x0000000700007c0c */ /* 0x000fe2000c7a1270 */
[----:B------:R-:W-:Y:S01]  /*c4a0*/  VIADD R0, R56, 0x16 ;  /* 0x0000001638007836 */ /* 0x000fe20000000000 */
[----:B0-----:R-:W-:-:S02]  /*c4b0*/  PRMT R3, R4, 0x7632, R3 ;  /* 0x0000763204037816 */ /* 0x001fc40000000003 */
[C---:B------:R-:W-:Y:S01]  /*c4c0*/  LEA.HI.X.SX32 R9, R10.reuse, R26, 0x1, P6 ;  /* 0x0000001a0a097211 */ /* 0x040fe200030f0eff */
[----:B------:R-:W-:Y:S02]  /*c4d0*/  VIADD R10, R10, UR6 ;  /* 0x000000060a0a7c36 */ /* 0x000fe40008000000 */
[----:B------:R0:W-:Y:S01]  /*c4e0*/  @P4 STG.E.U16 desc[UR18][R12.64], R3 ;  /* 0x000000030c004986 */ /* 0x0001e2000c101512 */
[----:B------:R-:W-:Y:S01]  /*c4f0*/  ISETP.LT.AND P4, PT, R0, UR7, !P0 ;  /* 0x0000000700007c0c */ /* 0x000fe2000c781270 */
[----:B------:R-:W-:Y:S01]  /*c500*/  VIADD R0, R56, 0x17 ;  /* 0x0000001738007836 */ /* 0x000fe20000000000 */
[C---:B------:R-:W-:Y:S01]  /*c510*/  LEA R2, P6, R10.reuse, R24, 0x1 ;  /* 0x000000180a027211 */ /* 0x040fe200078c08ff */
[----:B-1----:R-:W-:Y:S01]  /*c520*/  VIADD R4, R10, UR6 ;  /* 0x000000060a047c36 */ /* 0x002fe20008000000 */
[----:B------:R1:W-:Y:S02]  /*c530*/  @P3 STG.E.U16 desc[UR18][R8.64], R5 ;  /* 0x0000000508003986 */ /* 0x0003e4000c101512 */
[----:B------:R-:W-:Y:S01]  /*c540*/  ISETP.LT.AND P3, PT, R0, UR7, !P0 ;  /* 0x0000000700007c0c */ /* 0x000fe2000c761270 */
[----:B------:R-:W-:Y:S01]  /*c550*/  VIADD R0, R56, 0x18 ;  /* 0x0000001838007836 */ /* 0x000fe20000000000 */
[----:B0-----:R-:W-:-:S02]  /*c560*/  PRMT R13, R5, 0x7632, R13 ;  /* 0x00007632050d7816 */ /* 0x001fc4000000000d */
[----:B------:R-:W-:Y:S01]  /*c570*/  LEA.HI.X.SX32 R3, R10, R26, 0x1, P6 ;  /* 0x0000001a0a037211 */ /* 0x000fe200030f0eff */
[C---:B------:R-:W-:Y:S01]  /*c580*/  VIADD R12, R4.reuse, UR6 ;  /* 0x00000006040c7c36 */ /* 0x040fe20008000000 */
[----:B------:R-:W-:-:S03]  /*c590*/  LEA R10, P6, R4, R24, 0x1 ;  /* 0x00000018040a7211 */ /* 0x000fc600078c08ff */
[----:B------:R0:W-:Y:S01]  /*c5a0*/  @P2 STG.E.U16 desc[UR18][R2.64], R13 ;  /* 0x0000000d02002986 */ /* 0x0001e2000c101512 */
[----:B------:R-:W-:Y:S02]  /*c5b0*/  LEA.HI.X.SX32 R11, R4, R26, 0x1, P6 ;  /* 0x0000001a040b7211 */ /* 0x000fe400030f0eff */
[----:B------:R-:W-:Y:S01]  /*c5c0*/  ISETP.LT.AND P2, PT, R0, UR7, !P0 ;  /* 0x0000000700007c0c */ /* 0x000fe2000c741270 */
[----:B------:R-:W-:Y:S01]  /*c5d0*/  VIADD R0, R56, 0x19 ;  /* 0x0000001938007836 */ /* 0x000fe20000000000 */
[C---:B------:R-:W-:Y:S01]  /*c5e0*/  LEA R4, P6, R12.reuse, R24, 0x1 ;  /* 0x000000180c047211 */ /* 0x040fe200078c08ff */
[----:B-1----:R-:W-:Y:S01]  /*c5f0*/  VIADD R9, R12, UR6 ;  /* 0x000000060c097c36 */ /* 0x002fe20008000000 */
[----:B------:R1:W-:Y:S02]  /*c600*/  @P1 STG.E.U16 desc[UR18][R10.64], R6 ;  /* 0x000000060a001986 */ /* 0x0003e4000c101512 */
[----:B------:R-:W-:Y:S01]  /*c610*/  ISETP.LT.AND P1, PT, R0, UR7, !P0 ;  /* 0x0000000700007c0c */ /* 0x000fe2000c721270 */
[----:B------:R-:W-:Y:S01]  /*c620*/  VIADD R0, R56, 0x1a ;  /* 0x0000001a38007836 */ /* 0x000fe20000000000 */
[----:B------:R-:W-:Y:S01]  /*c630*/  LEA.HI.X.SX32 R5, R12, R26, 0x1, P6 ;  /* 0x0000001a0c057211 */ /* 0x000fe200030f0eff */
[C---:B0-----:R-:W-:Y:S01]  /*c640*/  VIADD R3, R9.reuse, UR6 ;  /* 0x0000000609037c36 */ /* 0x041fe20008000000 */
[----:B------:R-:W-:-:S02]  /*c650*/  LEA R8, P6, R9, R24, 0x1 ;  /* 0x0000001809087211 */ /* 0x000fc400078c08ff */
[----:B-1----:R-:W-:Y:S02]  /*c660*/  PRMT R11, R6, 0x7632, R11 ;  /* 0x00007632060b7816 */ /* 0x002fe4000000000b */
[----:B------:R-:W-:-:S03]  /*c670*/  LEA.HI.X.SX32 R9, R9, R26, 0x1, P6 ;  /* 0x0000001a09097211 */ /* 0x000fc600030f0eff */
[----:B------:R0:W-:Y:S01]  /*c680*/  @P5 STG.E.U16 desc[UR18][R4.64], R11 ;  /* 0x0000000b04005986 */ /* 0x0001e2000c101512 */
[----:B------:R-:W-:Y:S01]  /*c690*/  ISETP.LT.AND P5, PT, R0, UR7, !P0 ;  /* 0x0000000700007c0c */ /* 0x000fe2000c7a1270 */
[----:B------:R-:W-:Y:S01]  /*c6a0*/  VIADD R0, R56, 0x1b ;  /* 0x0000001b38007836 */ /* 0x000fe20000000000 */
[C---:B------:R-:W-:Y:S01]  /*c6b0*/  LEA R2, P6, R3.reuse, R24, 0x1 ;  /* 0x0000001803027211 */ /* 0x040fe200078c08ff */
[----:B------:R-:W-:Y:S01]  /*c6c0*/  VIADD R6, R3, UR6 ;  /* 0x0000000603067c36 */ /* 0x000fe20008000000 */
[----:B------:R1:W-:Y:S01]  /*c6d0*/  @P4 STG.E.U16 desc[UR18][R8.64], R7 ;  /* 0x0000000708004986 */ /* 0x0003e2000c101512 */
[----:B------:R-:W-:Y:S02]  /*c6e0*/  PRMT R12, R7, 0x7632, R12 ;  /* 0x00007632070c7816 */ /* 0x000fe4000000000c */
[----:B------:R-:W-:Y:S01]  /*c6f0*/  ISETP.LT.AND P4, PT, R0, UR7, !P0 ;  /* 0x0000000700007c0c */ /* 0x000fe2000c781270 */
[----:B------:R-:W-:Y:S01]  /*c700*/  VIADD R0, R56, 0x1c ;  /* 0x0000001c38007836 */ /* 0x000fe20000000000 */
[----:B------:R-:W-:Y:S01]  /*c710*/  LEA.HI.X.SX32 R3, R3, R26, 0x1, P6 ;  /* 0x0000001a03037211 */ /* 0x000fe200030f0eff */
[C---:B0-----:R-:W-:Y:S01]  /*c720*/  VIADD R5, R6.reuse, UR6 ;  /* 0x0000000606057c36 */ /* 0x041fe20008000000 */
[----:B------:R-:W-:-:S03]  /*c730*/  LEA R10, P6, R6, R24, 0x1 ;  /* 0x00000018060a7211 */ /* 0x000fc600078c08ff */
[----:B------:R0:W-:Y:S01]  /*c740*/  @P3 STG.E.U16 desc[UR18][R2.64], R12 ;  /* 0x0000000c02003986 */ /* 0x0001e2000c101512 */
[----:B------:R-:W-:Y:S01]  /*c750*/  ISETP.LT.AND P3, PT, R0, UR7, !P0 ;  /* 0x0000000700007c0c */ /* 0x000fe2000c761270 */
[----:B-1----:R-:W-:Y:S01]  /*c760*/  VIADD R7, R5, UR6 ;  /* 0x0000000605077c36 */ /* 0x002fe20008000000 */
[----:B------:R-:W-:Y:S01]  /*c770*/  LEA.HI.X.SX32 R11, R6, R26, 0x1, P6 ;  /* 0x0000001a060b7211 */ /* 0x000fe200030f0eff */
[----:B------:R-:W-:Y:S02]  /*c780*/  VIADD R0, R56, 0x1d ;  /* 0x0000001d38007836 */ /* 0x000fe40000000000 */
[----:B------:R-:W-:Y:S01]  /*c790*/  VIADD R9, R7, UR6 ;  /* 0x0000000607097c36 */ /* 0x000fe20008000000 */
[----:B------:R-:W-:Y:S01]  /*c7a0*/  LEA R4, P6, R5, R24, 0x1 ;  /* 0x0000001805047211 */ /* 0x000fe200078c08ff */
[----:B---3--:R-:W-:Y:S01]  /*c7b0*/  @P2 STG.E.U16 desc[UR18][R10.64], R16 ;  /* 0x000000100a002986 */ /* 0x008fe2000c101512 */
[----:B------:R-:W-:Y:S01]  /*c7c0*/  ISETP.LT.AND P2, PT, R0, UR7, !P0 ;  /* 0x0000000700007c0c */ /* 0x000fe2000c741270 */
[----:B------:R-:W-:Y:S01]  /*c7d0*/  VIADD R0, R9, UR6 ;  /* 0x0000000609007c36 */ /* 0x000fe20008000000 */
[----:B------:R-:W-:-:S02]  /*c7e0*/  LEA.HI.X.SX32 R5, R5, R26, 0x1, P6 ;  /* 0x0000001a05057211 */ /* 0x000fc400030f0eff */
[----:B0-----:R-:W-:Y:S01]  /*c7f0*/  PRMT R3, R16, 0x7632, R3 ;  /* 0x0000763210037816 */ /* 0x001fe20000000003 */
[----:B------:R-:W-:Y:S01]  /*c800*/  VIADD R12, R0, UR6 ;  /* 0x00000006000c7c36 */ /* 0x000fe20008000000 */
[----:B------:R-:W-:-:S03]  /*c810*/  LEA R6, P6, R7, R24, 0x1 ;  /* 0x0000001807067211 */ /* 0x000fc600078c08ff */
[----:B------:R0:W-:Y:S01]  /*c820*/  @P1 STG.E.U16 desc[UR18][R4.64], R3 ;  /* 0x0000000304001986 */ /* 0x0001e2000c101512 */
[----:B------:R-:W-:Y:S01]  /*c830*/  LEA.HI.X.SX32 R7, R7, R26, 0x1, P6 ;  /* 0x0000001a07077211 */ /* 0x000fe200030f0eff */
[----:B------:R-:W-:Y:S01]  /*c840*/  VIADD R14, R12, UR6 ;  /* 0x000000060c0e7c36 */ /* 0x000fe20008000000 */
[CC--:B------:R-:W-:Y:S02]  /*c850*/  LEA R2, P1, R9.reuse, R24.reuse, 0x1 ;  /* 0x0000001809027211 */ /* 0x0c0fe400078208ff */
[----:B------:R-:W-:Y:S01]  /*c860*/  LEA R8, P6, R0, R24, 0x1 ;  /* 0x0000001800087211 */ /* 0x000fe200078c08ff */
[----:B------:R-:W-:Y:S01]  /*c870*/  VIADD R13, R56, 0x1e ;  /* 0x0000001e380d7836 */ /* 0x000fe20000000000 */
[-C--:B0-----:R-:W-:Y:S02]  /*c880*/  LEA.HI.X.SX32 R3, R9, R26.reuse, 0x1, P1 ;  /* 0x0000001a09037211 */ /* 0x081fe400008f0eff */
[----:B------:R-:W-:Y:S01]  /*c890*/  LEA.HI.X.SX32 R9, R0, R26, 0x1, P6 ;  /* 0x0000001a00097211 */ /* 0x000fe200030f0eff */
[----:B------:R-:W-:Y:S01]  /*c8a0*/  VIADD R0, R56, 0x1f ;  /* 0x0000001f38007836 */ /* 0x000fe20000000000 */
[----:B------:R-:W-:-:S04]  /*c8b0*/  LEA R4, P1, R14, R24, 0x1 ;  /* 0x000000180e047211 */ /* 0x000fc800078208ff */
[----:B------:R-:W-:Y:S02]  /*c8c0*/  LEA.HI.X.SX32 R5, R14, R26, 0x1, P1 ;  /* 0x0000001a0e057211 */ /* 0x000fe400008f0eff */
[----:B------:R-:W-:Y:S02]  /*c8d0*/  ISETP.LT.AND P1, PT, R13, UR7, !P0 ;  /* 0x000000070d007c0c */ /* 0x000fe4000c721270 */
[----:B------:R-:W-:Y:S02]  /*c8e0*/  ISETP.LT.AND P0, PT, R0, UR7, !P0 ;  /* 0x0000000700007c0c */ /* 0x000fe4000c701270 */
[----:B------:R-:W-:Y:S01]  /*c8f0*/  LEA R10, P6, R12, R24, 0x1 ;  /* 0x000000180c0a7211 */ /* 0x000fe200078c08ff */
[----:B------:R0:W-:Y:S01]  /*c900*/  @P5 STG.E.U16 desc[UR18][R6.64], R17 ;  /* 0x0000001106005986 */ /* 0x0001e2000c101512 */
[----:B------:R-:W-:Y:S01]  /*c910*/  PRMT R0, R17, 0x7632, R0 ;  /* 0x0000763211007816 */ /* 0x000fe20000000000 */
[----:B------:R-:W-:Y:S01]  /*c920*/  VIADD R15, R14, UR6 ;  /* 0x000000060e0f7c36 */ /* 0x000fe20008000000 */
[----:B------:R-:W-:-:S03]  /*c930*/  LEA.HI.X.SX32 R11, R12, R26, 0x1, P6 ;  /* 0x0000001a0c0b7211 */ /* 0x000fc600030f0eff */
[----:B------:R1:W-:Y:S01]  /*c940*/  @P4 STG.E.U16 desc[UR18][R2.64], R0 ;  /* 0x0000000002004986 */ /* 0x0003e2000c101512 */
[C---:B------:R-:W-:Y:S02]  /*c950*/  LEA R12, P6, R15.reuse, R24, 0x1 ;  /* 0x000000180f0c7211 */ /* 0x040fe400078c08ff */
[----:B0-----:R-:W-:Y:S01]  /*c960*/  PRMT R7, R18, 0x7632, R7 ;  /* 0x0000763212077816 */ /* 0x001fe20000000007 */
[----:B------:R1:W-:Y:S04]  /*c970*/  @P3 STG.E.U16 desc[UR18][R8.64], R18 ;  /* 0x0000001208003986 */ /* 0x0003e8000c101512 */
[----:B------:R1:W-:Y:S01]  /*c980*/  @P2 STG.E.U16 desc[UR18][R10.64], R7 ;  /* 0x000000070a002986 */ /* 0x0003e2000c101512 */
[----:B------:R-:W-:-:S03]  /*c990*/  LEA.HI.X.SX32 R13, R15, R26, 0x1, P6 ;  /* 0x0000001a0f0d7211 */ /* 0x000fc600030f0eff */
[----:B------:R1:W-:Y:S01]  /*c9a0*/  @P1 STG.E.U16 desc[UR18][R4.64], R19 ;  /* 0x0000001304001986 */ /* 0x0003e2000c101512 */
[----:B------:R-:W-:Y:S05]  /*c9b0*/  @!P0 EXIT ;  /* 0x000000000000894d */ /* 0x000fea0003800000 */
[----:B------:R-:W-:-:S05]  /*c9c0*/  PRMT R6, R19, 0x7632, R6 ;  /* 0x0000763213067816 */ /* 0x000fca0000000006 */
[----:B------:R-:W-:Y:S01]  /*c9d0*/  STG.E.U16 desc[UR18][R12.64], R6 ;  /* 0x000000060c007986 */ /* 0x000fe2000c101512 */
[----:B------:R-:W-:Y:S05]  /*c9e0*/  EXIT ;  /* 0x000000000000794d */ /* 0x000fea0003800000 */
.L_x_2:
[----:B------:R-:W-:-:S00]  /*c9f0*/  BRA `(.L_x_2) ;  /* 0xfffffffc00fc7947 */ /* 0x000fc0000383ffff */
[----:B------:R-:W-:-:S00]  /*ca00*/  NOP ;  /* 0x0000000000007918 */ /* 0x000fc00000000000 */
[----:B------:R-:W-:-:S00]  /*ca10*/  NOP ;  /* 0x0000000000007918 */ /* 0x000fc00000000000 */
[----:B------:R-:W-:-:S00]  /*ca20*/  NOP ;  /* 0x0000000000007918 */ /* 0x000fc00000000000 */
[----:B------:R-:W-:-:S00]  /*ca30*/  NOP ;  /* 0x0000000000007918 */ /* 0x000fc00000000000 */
[----:B------:R-:W-:-:S00]  /*ca40*/  NOP ;  /* 0x0000000000007918 */ /* 0x000fc00000000000 */
[----:B------:R-:W-:-:S00]  /*ca50*/  NOP ;  /* 0x0000000000007918 */ /* 0x000fc00000000000 */
[----:B------:R-:W-:-:S00]  /*ca60*/  NOP ;  /* 0x0000000000007918 */ /* 0x000fc00000000000 */
[----:B------:R-:W-:-:S00]  /*ca70*/  NOP ;  /* 0x0000000000007918 */ /* 0x000fc00000000000 */
.L_x_3:


//--------------------- .nv.shared.matmul_kernel  --------------------------
	.section	.nv.shared.matmul_kernel,"aw",@nobits
	.sectionflags	@""
	.align	16
	.zero		1024


//--------------------- .nv.shared.reserved.0     --------------------------
	.section	.nv.shared.reserved.0,"aw",@nobits
	.weak		__nv_reservedSMEM_offset_0_alias
	.size		__nv_reservedSMEM_offset_0_alias, 0, 0
	.other		__nv_reservedSMEM_offset_0_alias,@"STO_CUDA_RESERVED_SHARED STV_DEFAULT"
__nv_reservedSMEM_offset_0_alias:
	.zero		0


//--------------------- .nv.constant0.matmul_kernel --------------------------
	.section	.nv.constant0.matmul_kernel,"a",@progbits
	.sectionflags	@""
	.align	4
.nv.constant0.matmul_kernel:
	.zero		608


//--------------------- SYMBOLS --------------------------

	.type		.nv.reservedSmem.offset0,@object
	.size		.nv.reservedSmem.offset0,0x4
